//
// Generated by NVIDIA NVVM Compiler
//
// Compiler Build ID: CL-36424714
// Cuda compilation tools, release 13.0, V13.0.88
// Based on NVVM 20.0.0
//

.version 9.0
.target sm_100
.address_size 64

	// .globl	YnGovaluate3X1
.global .align 4 .b8 __cudart_i2opi_f[24] = {65, 144, 67, 60, 153, 149, 98, 219, 192, 221, 52, 245, 209, 87, 39, 252, 41, 21, 68, 78, 110, 131, 249, 162};

.visible .entry YnGovaluate3X1(
	.param .u64 .ptr .align 1 YnGovaluate3X1_param_0,
	.param .u64 .ptr .align 1 YnGovaluate3X1_param_1,
	.param .f32 YnGovaluate3X1_param_2,
	.param .u32 YnGovaluate3X1_param_3
)
{
	.local .align 4 .b8 	__local_depot0[28];
	.reg .b64 	%SP;
	.reg .b64 	%SPL;
	.reg .pred 	%p<121>;
	.reg .b32 	%r<384>;
	.reg .b32 	%f<812>;
	.reg .b64 	%rd<155>;
	.reg .b64 	%fd<17>;

	mov.u64 	%SPL, __local_depot0;
	ld.param.u64 	%rd58, [YnGovaluate3X1_param_0];
	ld.param.u64 	%rd59, [YnGovaluate3X1_param_1];
	ld.param.f32 	%f118, [YnGovaluate3X1_param_2];
	ld.param.u32 	%r127, [YnGovaluate3X1_param_3];
	add.u64 	%rd1, %SPL, 0;
	mov.u32 	%r128, %ctaid.y;
	mov.u32 	%r129, %nctaid.x;
	mov.u32 	%r130, %ctaid.x;
	mad.lo.s32 	%r131, %r128, %r129, %r130;
	mov.u32 	%r132, %ntid.x;
	mov.u32 	%r133, %tid.x;
	mad.lo.s32 	%r1, %r131, %r132, %r133;
	setp.ge.s32 	%p1, %r1, %r127;
	@%p1 bra 	$L__BB0_142;
	cvta.to.global.u64 	%rd61, %rd59;
	mul.wide.s32 	%rd62, %r1, 4;
	add.s64 	%rd63, %rd61, %rd62;
	ld.global.nc.f32 	%f119, [%rd63];
	cvt.rzi.s32.f32 	%r2, %f119;
	abs.f32 	%f1, %f118;
	setp.geu.f32 	%p2, %f1, 0f00800000;
	@%p2 bra 	$L__BB0_3;
	mov.f32 	%f278, 0fBF22F983;
	div.rn.f32 	%f790, %f278, %f1;
	bra.uni 	$L__BB0_33;
$L__BB0_3:
	setp.gtu.f32 	%p3, %f1, 0f3FD96AC4;
	@%p3 bra 	$L__BB0_17;
	abs.f32 	%f3, %f1;
	setp.gtu.f32 	%p4, %f3, 0f41000000;
	@%p4 bra 	$L__BB0_6;
	add.f32 	%f120, %f3, 0fC0753AAC;
	add.f32 	%f121, %f120, 0f33A5090F;
	fma.rn.f32 	%f122, %f121, 0f29AF3463, 0f2B81BF42;
	fma.rn.f32 	%f123, %f122, %f121, 0fADE21EC1;
	fma.rn.f32 	%f124, %f123, %f121, 0fAF5DDEFF;
	fma.rn.f32 	%f125, %f124, %f121, 0f319B0C9D;
	fma.rn.f32 	%f126, %f125, %f121, 0f32E81173;
	fma.rn.f32 	%f127, %f126, %f121, 0fB50F8DC8;
	fma.rn.f32 	%f128, %f127, %f121, 0fB61E653D;
	fma.rn.f32 	%f129, %f128, %f121, 0f382CD9C5;
	fma.rn.f32 	%f130, %f129, %f121, 0f38F9EB10;
	fma.rn.f32 	%f131, %f130, %f121, 0fBAECEB9C;
	fma.rn.f32 	%f132, %f131, %f121, 0fBB276FFD;
	fma.rn.f32 	%f133, %f132, %f121, 0f3D073993;
	add.f32 	%f134, %f3, 0fC0E07FB0;
	add.f32 	%f135, %f134, 0f3444B8DB;
	mul.f32 	%f136, %f135, %f133;
	mul.f32 	%f137, %f121, %f136;
	mul.f32 	%f788, %f3, %f137;
	bra.uni 	$L__BB0_16;
$L__BB0_6:
	abs.f32 	%f139, %f3;
	setp.eq.f32 	%p5, %f139, 0f7F800000;
	mov.f32 	%f788, 0f00000000;
	@%p5 bra 	$L__BB0_16;
	rcp.approx.ftz.f32 	%f140, %f3;
	mul.f32 	%f141, %f140, %f140;
	fma.rn.f32 	%f142, %f141, 0fC082CB37, 0f3F3FF7E9;
	fma.rn.f32 	%f143, %f142, %f141, 0fBE458BAE;
	fma.rn.f32 	%f144, %f143, %f141, 0f3E3FFF8B;
	fma.rn.f32 	%f5, %f144, %f141, 0f3F800000;
	fma.rn.f32 	%f145, %f141, 0fBFCA3BA2, 0f3EB914AD;
	fma.rn.f32 	%f146, %f145, %f141, 0fBE27F2EC;
	fma.rn.f32 	%f147, %f146, %f141, 0f3EBFFFFD;
	fma.rn.f32 	%f6, %f147, %f140, %f3;
	mul.f32 	%f148, %f6, 0f3F22F983;
	cvt.rni.s32.f32 	%r351, %f148;
	cvt.rn.f32.s32 	%f149, %r351;
	fma.rn.f32 	%f150, %f149, 0fBFC90FDA, %f6;
	fma.rn.f32 	%f151, %f149, 0fB3A22168, %f150;
	fma.rn.f32 	%f787, %f149, 0fA7C234C5, %f151;
	abs.f32 	%f8, %f6;
	setp.ltu.f32 	%p6, %f8, 0f47CE4780;
	@%p6 bra 	$L__BB0_15;
	setp.neu.f32 	%p7, %f8, 0f7F800000;
	@%p7 bra 	$L__BB0_10;
	mov.f32 	%f154, 0f00000000;
	mul.rn.f32 	%f787, %f6, %f154;
	mov.b32 	%r351, 0;
	bra.uni 	$L__BB0_15;
$L__BB0_10:
	mov.b32 	%r4, %f6;
	shl.b32 	%r135, %r4, 8;
	or.b32  	%r5, %r135, -2147483648;
	mov.b64 	%rd133, 0;
	mov.b32 	%r348, 0;
	mov.u64 	%rd131, __cudart_i2opi_f;
	mov.u64 	%rd132, %rd1;
$L__BB0_11:
	.pragma "nounroll";
	ld.global.nc.u32 	%r136, [%rd131];
	mad.wide.u32 	%rd66, %r136, %r5, %rd133;
	shr.u64 	%rd133, %rd66, 32;
	st.local.u32 	[%rd132], %rd66;
	add.s32 	%r348, %r348, 1;
	add.s64 	%rd132, %rd132, 4;
	add.s64 	%rd131, %rd131, 4;
	setp.ne.s32 	%p8, %r348, 6;
	@%p8 bra 	$L__BB0_11;
	shr.u32 	%r137, %r4, 23;
	st.local.u32 	[%rd1+24], %rd133;
	and.b32  	%r8, %r137, 31;
	and.b32  	%r138, %r137, 224;
	add.s32 	%r139, %r138, -128;
	shr.u32 	%r140, %r139, 5;
	mul.wide.u32 	%rd67, %r140, 4;
	sub.s64 	%rd8, %rd1, %rd67;
	ld.local.u32 	%r349, [%rd8+24];
	ld.local.u32 	%r350, [%rd8+20];
	setp.eq.s32 	%p9, %r8, 0;
	@%p9 bra 	$L__BB0_14;
	shf.l.wrap.b32 	%r349, %r350, %r349, %r8;
	ld.local.u32 	%r141, [%rd8+16];
	shf.l.wrap.b32 	%r350, %r141, %r350, %r8;
$L__BB0_14:
	shr.u32 	%r142, %r349, 30;
	shf.l.wrap.b32 	%r143, %r350, %r349, 2;
	shl.b32 	%r144, %r350, 2;
	shr.u32 	%r145, %r143, 31;
	add.s32 	%r146, %r145, %r142;
	neg.s32 	%r147, %r146;
	setp.lt.s32 	%p10, %r4, 0;
	selp.b32 	%r351, %r147, %r146, %p10;
	xor.b32  	%r148, %r143, %r4;
	shr.s32 	%r149, %r143, 31;
	xor.b32  	%r150, %r149, %r143;
	xor.b32  	%r151, %r149, %r144;
	cvt.u64.u32 	%rd68, %r150;
	shl.b64 	%rd69, %rd68, 32;
	cvt.u64.u32 	%rd70, %r151;
	or.b64  	%rd71, %rd69, %rd70;
	cvt.rn.f64.s64 	%fd1, %rd71;
	mul.f64 	%fd2, %fd1, 0d3BF921FB54442D19;
	cvt.rn.f32.f64 	%f152, %fd2;
	neg.f32 	%f153, %f152;
	setp.lt.s32 	%p11, %r148, 0;
	selp.f32 	%f787, %f153, %f152, %p11;
$L__BB0_15:
	and.b32  	%r153, %r351, 3;
	cvt.rn.f32.u32 	%f155, %r153;
	fma.rn.f32 	%f156, %f155, 0f3FC90FDB, 0fC016CBE4;
	add.f32 	%f157, %f787, %f156;
	mul.f32 	%f158, %f157, 0f3F22F983;
	cvt.rni.s32.f32 	%r154, %f158;
	cvt.rn.f32.s32 	%f159, %r154;
	fma.rn.f32 	%f160, %f159, 0fBFC90FDA, %f157;
	fma.rn.f32 	%f161, %f159, 0fB3A22168, %f160;
	add.s32 	%r155, %r154, 1;
	mul.rn.f32 	%f162, %f161, %f161;
	and.b32  	%r156, %r154, 1;
	setp.eq.b32 	%p12, %r156, 1;
	selp.f32 	%f163, %f161, 0f3F800000, %p12;
	fma.rn.f32 	%f164, %f162, %f163, 0f00000000;
	fma.rn.f32 	%f165, %f162, 0f37CBAC00, 0fBAB607ED;
	selp.f32 	%f166, 0fB94D4153, %f165, %p12;
	selp.f32 	%f167, 0f3C0885E4, 0f3D2AAABB, %p12;
	fma.rn.f32 	%f168, %f166, %f162, %f167;
	selp.f32 	%f169, 0fBE2AAAA8, 0fBEFFFFFF, %p12;
	fma.rn.f32 	%f170, %f168, %f162, %f169;
	fma.rn.f32 	%f171, %f170, %f164, %f163;
	and.b32  	%r157, %r155, 2;
	setp.eq.s32 	%p13, %r157, 0;
	mov.f32 	%f172, 0f00000000;
	sub.f32 	%f173, %f172, %f171;
	selp.f32 	%f174, %f171, %f173, %p13;
	rsqrt.approx.f32 	%f175, %f3;
	mul.f32 	%f176, %f175, 0f3F4C422A;
	mul.f32 	%f177, %f5, %f176;
	mul.f32 	%f788, %f177, %f174;
$L__BB0_16:
	mul.f32 	%f178, %f1, %f1;
	setp.lt.f32 	%p14, %f3, 0f0DA24260;
	abs.f32 	%f179, %f788;
	selp.f32 	%f180, %f179, %f788, %p14;
	mov.b32 	%r158, %f1;
	add.s32 	%r159, %r158, -1059760811;
	and.b32  	%r160, %r159, -8388608;
	sub.s32 	%r161, %r158, %r160;
	mov.b32 	%f181, %r161;
	cvt.rn.f32.s32 	%f182, %r160;
	fma.rn.f32 	%f183, %f182, 0f34000000, 0f00000000;
	add.f32 	%f184, %f181, 0fBF800000;
	fma.rn.f32 	%f185, %f184, 0fBE055027, 0f3E1039F6;
	fma.rn.f32 	%f186, %f185, %f184, 0fBDF8CDCC;
	fma.rn.f32 	%f187, %f186, %f184, 0f3E0F2955;
	fma.rn.f32 	%f188, %f187, %f184, 0fBE2AD8B9;
	fma.rn.f32 	%f189, %f188, %f184, 0f3E4CED0B;
	fma.rn.f32 	%f190, %f189, %f184, 0fBE7FFF22;
	fma.rn.f32 	%f191, %f190, %f184, 0f3EAAAA78;
	fma.rn.f32 	%f192, %f191, %f184, 0fBF000000;
	mul.f32 	%f193, %f184, %f192;
	fma.rn.f32 	%f194, %f193, %f184, %f184;
	fma.rn.f32 	%f195, %f183, 0f3F317218, %f194;
	setp.gt.u32 	%p15, %r158, 2139095039;
	fma.rn.f32 	%f196, %f1, 0f7F800000, 0f7F800000;
	selp.f32 	%f197, %f196, %f195, %p15;
	mov.f32 	%f198, 0fBF800000;
	div.rn.f32 	%f199, %f198, %f1;
	fma.rn.f32 	%f200, %f180, %f197, %f199;
	mul.f32 	%f201, %f200, 0f3F22F983;
	fma.rn.f32 	%f202, %f178, 0f321462CC, 0fB58527DA;
	fma.rn.f32 	%f203, %f202, %f178, 0f38963E95;
	fma.rn.f32 	%f204, %f203, %f178, 0fBB41ADCB;
	fma.rn.f32 	%f205, %f204, %f178, 0f3D5E9CBB;
	fma.rn.f32 	%f206, %f205, %f178, 0fBE48C331;
	fma.rn.f32 	%f790, %f206, %f1, %f201;
	bra.uni 	$L__BB0_33;
$L__BB0_17:
	setp.gtu.f32 	%p16, %f1, 0f40740EEE;
	@%p16 bra 	$L__BB0_19;
	add.f32 	%f207, %f1, 0fC00C9DF7;
	add.f32 	%f208, %f207, 0f33B200DC;
	fma.rn.f32 	%f209, %f208, 0fB789E29D, 0f39064A88;
	fma.rn.f32 	%f210, %f209, %f208, 0fB9F0AB0D;
	fma.rn.f32 	%f211, %f210, %f208, 0f3A8F6102;
	fma.rn.f32 	%f212, %f211, %f208, 0fBB2C7045;
	fma.rn.f32 	%f213, %f212, %f208, 0f3BF35DF7;
	fma.rn.f32 	%f214, %f213, %f208, 0fBB9D097C;
	fma.rn.f32 	%f215, %f214, %f208, 0fBD06968A;
	fma.rn.f32 	%f216, %f215, %f208, 0fBDF2B7DF;
	fma.rn.f32 	%f217, %f216, %f208, 0f3F055242;
	mul.f32 	%f790, %f208, %f217;
	bra.uni 	$L__BB0_33;
$L__BB0_19:
	setp.gtu.f32 	%p17, %f1, 0f40E06937;
	@%p17 bra 	$L__BB0_21;
	add.f32 	%f218, %f1, 0fC0ADBFF2;
	add.f32 	%f219, %f218, 0fB4687B03;
	fma.rn.f32 	%f220, %f219, 0f32BE57D0, 0fB508A416;
	fma.rn.f32 	%f221, %f220, %f219, 0fB63F8A14;
	fma.rn.f32 	%f222, %f221, %f219, 0f38427E02;
	fma.rn.f32 	%f223, %f222, %f219, 0f3919BB1C;
	fma.rn.f32 	%f224, %f223, %f219, 0fBB0DF1FD;
	fma.rn.f32 	%f225, %f224, %f219, 0fBB885189;
	fma.rn.f32 	%f226, %f225, %f219, 0f3D50AEC1;
	fma.rn.f32 	%f227, %f226, %f219, 0f3D005CFC;
	fma.rn.f32 	%f228, %f227, %f219, 0fBEAE3E2B;
	mul.f32 	%f790, %f219, %f228;
	bra.uni 	$L__BB0_33;
$L__BB0_21:
	setp.gtu.f32 	%p18, %f1, 0f4122C2E3;
	@%p18 bra 	$L__BB0_23;
	add.f32 	%f229, %f1, 0fC109893D;
	add.f32 	%f230, %f229, 0fB4E6169B;
	fma.rn.f32 	%f231, %f230, 0f350CF383, 0f3602902E;
	fma.rn.f32 	%f232, %f231, %f230, 0fB8375F71;
	fma.rn.f32 	%f233, %f232, %f230, 0fB8D9FAA8;
	fma.rn.f32 	%f234, %f233, %f230, 0f3B03D19A;
	fma.rn.f32 	%f235, %f234, %f230, 0f3B1E736D;
	fma.rn.f32 	%f236, %f235, %f230, 0fBD31CAE5;
	fma.rn.f32 	%f237, %f236, %f230, 0fBC8159B6;
	fma.rn.f32 	%f238, %f237, %f230, 0f3E8AFCCA;
	mul.f32 	%f790, %f230, %f238;
	bra.uni 	$L__BB0_33;
$L__BB0_23:
	abs.f32 	%f240, %f1;
	setp.eq.f32 	%p19, %f240, 0f7F800000;
	mov.f32 	%f790, 0f00000000;
	@%p19 bra 	$L__BB0_33;
	rcp.approx.ftz.f32 	%f241, %f1;
	mul.f32 	%f242, %f241, %f241;
	fma.rn.f32 	%f243, %f242, 0f3F267F60, 0fBE44AB90;
	fma.rn.f32 	%f244, %f243, %f242, 0f3E3FFEBF;
	fma.rn.f32 	%f18, %f244, %f242, 0f3F800000;
	fma.rn.f32 	%f245, %f242, 0fBFE4E1AB, 0f3EBB73AB;
	fma.rn.f32 	%f246, %f245, %f242, 0fBE27FB6E;
	fma.rn.f32 	%f247, %f246, %f242, 0f3EBFFFFF;
	fma.rn.f32 	%f19, %f247, %f241, %f1;
	mul.f32 	%f248, %f19, 0f3F22F983;
	cvt.rni.s32.f32 	%r355, %f248;
	cvt.rn.f32.s32 	%f249, %r355;
	fma.rn.f32 	%f250, %f249, 0fBFC90FDA, %f19;
	fma.rn.f32 	%f251, %f249, 0fB3A22168, %f250;
	fma.rn.f32 	%f789, %f249, 0fA7C234C5, %f251;
	abs.f32 	%f21, %f19;
	setp.ltu.f32 	%p20, %f21, 0f47CE4780;
	@%p20 bra 	$L__BB0_32;
	setp.neu.f32 	%p21, %f21, 0f7F800000;
	@%p21 bra 	$L__BB0_27;
	mov.f32 	%f254, 0f00000000;
	mul.rn.f32 	%f789, %f19, %f254;
	mov.b32 	%r355, 0;
	bra.uni 	$L__BB0_32;
$L__BB0_27:
	mov.b32 	%r18, %f19;
	shl.b32 	%r163, %r18, 8;
	or.b32  	%r19, %r163, -2147483648;
	mov.b64 	%rd136, 0;
	mov.b32 	%r352, 0;
	mov.u64 	%rd134, __cudart_i2opi_f;
	mov.u64 	%rd135, %rd1;
$L__BB0_28:
	.pragma "nounroll";
	ld.global.nc.u32 	%r164, [%rd134];
	mad.wide.u32 	%rd74, %r164, %r19, %rd136;
	shr.u64 	%rd136, %rd74, 32;
	st.local.u32 	[%rd135], %rd74;
	add.s32 	%r352, %r352, 1;
	add.s64 	%rd135, %rd135, 4;
	add.s64 	%rd134, %rd134, 4;
	setp.ne.s32 	%p22, %r352, 6;
	@%p22 bra 	$L__BB0_28;
	shr.u32 	%r165, %r18, 23;
	st.local.u32 	[%rd1+24], %rd136;
	and.b32  	%r22, %r165, 31;
	and.b32  	%r166, %r165, 224;
	add.s32 	%r167, %r166, -128;
	shr.u32 	%r168, %r167, 5;
	mul.wide.u32 	%rd75, %r168, 4;
	sub.s64 	%rd15, %rd1, %rd75;
	ld.local.u32 	%r353, [%rd15+24];
	ld.local.u32 	%r354, [%rd15+20];
	setp.eq.s32 	%p23, %r22, 0;
	@%p23 bra 	$L__BB0_31;
	shf.l.wrap.b32 	%r353, %r354, %r353, %r22;
	ld.local.u32 	%r169, [%rd15+16];
	shf.l.wrap.b32 	%r354, %r169, %r354, %r22;
$L__BB0_31:
	shr.u32 	%r170, %r353, 30;
	shf.l.wrap.b32 	%r171, %r354, %r353, 2;
	shl.b32 	%r172, %r354, 2;
	shr.u32 	%r173, %r171, 31;
	add.s32 	%r174, %r173, %r170;
	neg.s32 	%r175, %r174;
	setp.lt.s32 	%p24, %r18, 0;
	selp.b32 	%r355, %r175, %r174, %p24;
	xor.b32  	%r176, %r171, %r18;
	shr.s32 	%r177, %r171, 31;
	xor.b32  	%r178, %r177, %r171;
	xor.b32  	%r179, %r177, %r172;
	cvt.u64.u32 	%rd76, %r178;
	shl.b64 	%rd77, %rd76, 32;
	cvt.u64.u32 	%rd78, %r179;
	or.b64  	%rd79, %rd77, %rd78;
	cvt.rn.f64.s64 	%fd3, %rd79;
	mul.f64 	%fd4, %fd3, 0d3BF921FB54442D19;
	cvt.rn.f32.f64 	%f252, %fd4;
	neg.f32 	%f253, %f252;
	setp.lt.s32 	%p25, %r176, 0;
	selp.f32 	%f789, %f253, %f252, %p25;
$L__BB0_32:
	and.b32  	%r181, %r355, 3;
	cvt.rn.f32.u32 	%f255, %r181;
	fma.rn.f32 	%f256, %f255, 0f3FC90FDB, 0fC07B53D1;
	add.f32 	%f257, %f789, %f256;
	mul.f32 	%f258, %f257, 0f3F22F983;
	cvt.rni.s32.f32 	%r182, %f258;
	cvt.rn.f32.s32 	%f259, %r182;
	fma.rn.f32 	%f260, %f259, 0fBFC90FDA, %f257;
	fma.rn.f32 	%f261, %f259, 0fB3A22168, %f260;
	add.s32 	%r183, %r182, 1;
	mul.rn.f32 	%f262, %f261, %f261;
	and.b32  	%r184, %r182, 1;
	setp.eq.b32 	%p26, %r184, 1;
	selp.f32 	%f263, %f261, 0f3F800000, %p26;
	fma.rn.f32 	%f264, %f262, %f263, 0f00000000;
	fma.rn.f32 	%f265, %f262, 0f37CBAC00, 0fBAB607ED;
	selp.f32 	%f266, 0fB94D4153, %f265, %p26;
	selp.f32 	%f267, 0f3C0885E4, 0f3D2AAABB, %p26;
	fma.rn.f32 	%f268, %f266, %f262, %f267;
	selp.f32 	%f269, 0fBE2AAAA8, 0fBEFFFFFF, %p26;
	fma.rn.f32 	%f270, %f268, %f262, %f269;
	fma.rn.f32 	%f271, %f270, %f264, %f263;
	and.b32  	%r185, %r183, 2;
	setp.eq.s32 	%p27, %r185, 0;
	mov.f32 	%f272, 0f00000000;
	sub.f32 	%f273, %f272, %f271;
	selp.f32 	%f274, %f271, %f273, %p27;
	rsqrt.approx.f32 	%f275, %f1;
	mul.f32 	%f276, %f275, 0f3F4C422A;
	mul.f32 	%f277, %f18, %f276;
	mul.f32 	%f790, %f277, %f274;
$L__BB0_33:
	setp.lt.f32 	%p28, %f118, 0f00000000;
	selp.f32 	%f807, 0f7FFFFFFF, %f790, %p28;
	setp.gtu.f32 	%p29, %f1, 0f3EE4C176;
	@%p29 bra 	$L__BB0_47;
	abs.f32 	%f28, %f1;
	setp.gtu.f32 	%p30, %f28, 0f41000000;
	@%p30 bra 	$L__BB0_36;
	add.f32 	%f279, %f28, 0fC019E8A9;
	add.f32 	%f280, %f279, 0fB3E971B3;
	fma.rn.f32 	%f281, %f280, 0fA6B3B8E7, 0fA9ACA9B3;
	fma.rn.f32 	%f282, %f281, %f280, 0f2C3F0E18;
	fma.rn.f32 	%f283, %f282, %f280, 0fACD41781;
	fma.rn.f32 	%f284, %f283, %f280, 0fAFE90F38;
	fma.rn.f32 	%f285, %f284, %f280, 0f3020305B;
	fma.rn.f32 	%f286, %f285, %f280, 0f33797143;
	fma.rn.f32 	%f287, %f286, %f280, 0f30F76F85;
	fma.rn.f32 	%f288, %f287, %f280, 0fB6B6DFC6;
	fma.rn.f32 	%f289, %f288, %f280, 0fB6F665C9;
	fma.rn.f32 	%f290, %f289, %f280, 0f399E2DEB;
	fma.rn.f32 	%f291, %f290, %f280, 0f3A4AE334;
	fma.rn.f32 	%f292, %f291, %f280, 0fBBEEAA1B;
	fma.rn.f32 	%f293, %f292, %f280, 0fBCDA7747;
	mul.f32 	%f294, %f280, %f293;
	add.f32 	%f295, %f28, 0fC0B0A47B;
	add.f32 	%f296, %f295, 0f339A7A37;
	mul.f32 	%f297, %f296, %f294;
	add.f32 	%f298, %f28, 0fC10A75AB;
	add.f32 	%f299, %f298, 0fB4CCCDED;
	mul.f32 	%f792, %f299, %f297;
	bra.uni 	$L__BB0_46;
$L__BB0_36:
	abs.f32 	%f301, %f28;
	setp.eq.f32 	%p31, %f301, 0f7F800000;
	mov.f32 	%f792, 0f00000000;
	@%p31 bra 	$L__BB0_46;
	rcp.approx.ftz.f32 	%f302, %f28;
	mul.f32 	%f303, %f302, %f302;
	fma.rn.f32 	%f304, %f303, 0f4056FE93, 0fBF03B7C2;
	fma.rn.f32 	%f305, %f304, %f303, 0f3DD3B3F3;
	fma.rn.f32 	%f306, %f305, %f303, 0fBD7FFFB6;
	fma.rn.f32 	%f307, %f306, %f303, 0f3F800000;
	fma.rn.f32 	%f308, %f303, 0f3F91E009, 0fBE52412D;
	fma.rn.f32 	%f309, %f308, %f303, 0f3D854ED1;
	fma.rn.f32 	%f310, %f309, %f303, 0fBDFFFFFF;
	fma.rn.f32 	%f30, %f310, %f302, %f28;
	rsqrt.approx.f32 	%f311, %f28;
	mul.f32 	%f312, %f311, 0f3F4C422A;
	mul.f32 	%f31, %f307, %f312;
	mul.f32 	%f313, %f30, 0f3F22F983;
	cvt.rni.s32.f32 	%r359, %f313;
	cvt.rn.f32.s32 	%f314, %r359;
	fma.rn.f32 	%f315, %f314, 0fBFC90FDA, %f30;
	fma.rn.f32 	%f316, %f314, 0fB3A22168, %f315;
	fma.rn.f32 	%f791, %f314, 0fA7C234C5, %f316;
	abs.f32 	%f33, %f30;
	setp.ltu.f32 	%p32, %f33, 0f47CE4780;
	@%p32 bra 	$L__BB0_45;
	setp.neu.f32 	%p33, %f33, 0f7F800000;
	@%p33 bra 	$L__BB0_40;
	mov.f32 	%f319, 0f00000000;
	mul.rn.f32 	%f791, %f30, %f319;
	mov.b32 	%r359, 0;
	bra.uni 	$L__BB0_45;
$L__BB0_40:
	mov.b32 	%r32, %f30;
	shl.b32 	%r187, %r32, 8;
	or.b32  	%r33, %r187, -2147483648;
	mov.b64 	%rd139, 0;
	mov.b32 	%r356, 0;
	mov.u64 	%rd137, __cudart_i2opi_f;
	mov.u64 	%rd138, %rd1;
$L__BB0_41:
	.pragma "nounroll";
	ld.global.nc.u32 	%r188, [%rd137];
	mad.wide.u32 	%rd82, %r188, %r33, %rd139;
	shr.u64 	%rd139, %rd82, 32;
	st.local.u32 	[%rd138], %rd82;
	add.s32 	%r356, %r356, 1;
	add.s64 	%rd138, %rd138, 4;
	add.s64 	%rd137, %rd137, 4;
	setp.ne.s32 	%p34, %r356, 6;
	@%p34 bra 	$L__BB0_41;
	shr.u32 	%r189, %r32, 23;
	st.local.u32 	[%rd1+24], %rd139;
	and.b32  	%r36, %r189, 31;
	and.b32  	%r190, %r189, 224;
	add.s32 	%r191, %r190, -128;
	shr.u32 	%r192, %r191, 5;
	mul.wide.u32 	%rd83, %r192, 4;
	sub.s64 	%rd22, %rd1, %rd83;
	ld.local.u32 	%r357, [%rd22+24];
	ld.local.u32 	%r358, [%rd22+20];
	setp.eq.s32 	%p35, %r36, 0;
	@%p35 bra 	$L__BB0_44;
	shf.l.wrap.b32 	%r357, %r358, %r357, %r36;
	ld.local.u32 	%r193, [%rd22+16];
	shf.l.wrap.b32 	%r358, %r193, %r358, %r36;
$L__BB0_44:
	shr.u32 	%r194, %r357, 30;
	shf.l.wrap.b32 	%r195, %r358, %r357, 2;
	shl.b32 	%r196, %r358, 2;
	shr.u32 	%r197, %r195, 31;
	add.s32 	%r198, %r197, %r194;
	neg.s32 	%r199, %r198;
	setp.lt.s32 	%p36, %r32, 0;
	selp.b32 	%r359, %r199, %r198, %p36;
	xor.b32  	%r200, %r195, %r32;
	shr.s32 	%r201, %r195, 31;
	xor.b32  	%r202, %r201, %r195;
	xor.b32  	%r203, %r201, %r196;
	cvt.u64.u32 	%rd84, %r202;
	shl.b64 	%rd85, %rd84, 32;
	cvt.u64.u32 	%rd86, %r203;
	or.b64  	%rd87, %rd85, %rd86;
	cvt.rn.f64.s64 	%fd5, %rd87;
	mul.f64 	%fd6, %fd5, 0d3BF921FB54442D19;
	cvt.rn.f32.f64 	%f317, %fd6;
	neg.f32 	%f318, %f317;
	setp.lt.s32 	%p37, %r200, 0;
	selp.f32 	%f791, %f318, %f317, %p37;
$L__BB0_45:
	and.b32  	%r205, %r359, 3;
	cvt.rn.f32.u32 	%f320, %r205;
	fma.rn.f32 	%f321, %f320, 0f3FC90FDB, 0fBF490FDB;
	add.f32 	%f322, %f791, %f321;
	mul.f32 	%f323, %f322, 0f3F22F983;
	cvt.rni.s32.f32 	%r206, %f323;
	cvt.rn.f32.s32 	%f324, %r206;
	fma.rn.f32 	%f325, %f324, 0fBFC90FDA, %f322;
	fma.rn.f32 	%f326, %f324, 0fB3A22168, %f325;
	add.s32 	%r207, %r206, 1;
	mul.rn.f32 	%f327, %f326, %f326;
	and.b32  	%r208, %r206, 1;
	setp.eq.b32 	%p38, %r208, 1;
	selp.f32 	%f328, %f326, 0f3F800000, %p38;
	fma.rn.f32 	%f329, %f327, %f328, 0f00000000;
	fma.rn.f32 	%f330, %f327, 0f37CBAC00, 0fBAB607ED;
	selp.f32 	%f331, 0fB94D4153, %f330, %p38;
	selp.f32 	%f332, 0f3C0885E4, 0f3D2AAABB, %p38;
	fma.rn.f32 	%f333, %f331, %f327, %f332;
	selp.f32 	%f334, 0fBE2AAAA8, 0fBEFFFFFF, %p38;
	fma.rn.f32 	%f335, %f333, %f327, %f334;
	fma.rn.f32 	%f336, %f335, %f329, %f328;
	and.b32  	%r209, %r207, 2;
	setp.eq.s32 	%p39, %r209, 0;
	mov.f32 	%f337, 0f00000000;
	sub.f32 	%f338, %f337, %f336;
	selp.f32 	%f339, %f336, %f338, %p39;
	mul.f32 	%f792, %f31, %f339;
$L__BB0_46:
	setp.lt.f32 	%p40, %f1, 0f00800000;
	mul.f32 	%f340, %f1, %f1;
	mul.f32 	%f341, %f1, 0f4B000000;
	selp.f32 	%f342, %f341, %f1, %p40;
	mov.b32 	%r210, %f342;
	add.s32 	%r211, %r210, -1059760811;
	and.b32  	%r212, %r211, -8388608;
	sub.s32 	%r213, %r210, %r212;
	mov.b32 	%f343, %r213;
	add.f32 	%f344, %f343, 0fBF800000;
	fma.rn.f32 	%f345, %f342, 0f7F800000, 0f7F800000;
	setp.gt.u32 	%p41, %r210, 2139095039;
	fma.rn.f32 	%f346, %f344, 0fBE055027, 0f3E1039F6;
	fma.rn.f32 	%f347, %f346, %f344, 0fBDF8CDCC;
	fma.rn.f32 	%f348, %f347, %f344, 0f3E0F2955;
	fma.rn.f32 	%f349, %f348, %f344, 0fBE2AD8B9;
	fma.rn.f32 	%f350, %f349, %f344, 0f3E4CED0B;
	fma.rn.f32 	%f351, %f350, %f344, 0fBE7FFF22;
	fma.rn.f32 	%f352, %f351, %f344, 0f3EAAAA78;
	fma.rn.f32 	%f353, %f352, %f344, 0fBF000000;
	mul.f32 	%f354, %f344, %f353;
	fma.rn.f32 	%f355, %f354, %f344, %f344;
	cvt.rn.f32.s32 	%f356, %r212;
	selp.f32 	%f357, 0fC1B80000, 0f00000000, %p40;
	fma.rn.f32 	%f358, %f356, 0f34000000, %f357;
	fma.rn.f32 	%f359, %f358, 0f3F317218, %f355;
	selp.f32 	%f360, %f345, %f359, %p41;
	mul.f32 	%f361, %f360, 0f3F22F983;
	setp.eq.f32 	%p42, %f342, 0f00000000;
	selp.f32 	%f362, 0fFF800000, %f361, %p42;
	fma.rn.f32 	%f363, %f340, 0f33DBE5AC, 0fB71F49B6;
	fma.rn.f32 	%f364, %f363, %f340, 0f3A0D3100;
	fma.rn.f32 	%f365, %f364, %f340, 0fBC83AD8E;
	fma.rn.f32 	%f366, %f365, %f340, 0f3E35DE5A;
	fma.rn.f32 	%f367, %f366, %f340, 0fBD9726B5;
	fma.rn.f32 	%f794, %f362, %f792, %f367;
	bra.uni 	$L__BB0_63;
$L__BB0_47:
	setp.gtu.f32 	%p43, %f1, 0f3FF67AF8;
	@%p43 bra 	$L__BB0_49;
	add.f32 	%f368, %f1, 0fBF64C176;
	add.f32 	%f369, %f368, 0f32657D03;
	fma.rn.f32 	%f370, %f369, 0f3CDDC8B3, 0fBE02574C;
	fma.rn.f32 	%f371, %f370, %f369, 0f3E7F2CC9;
	fma.rn.f32 	%f372, %f371, %f369, 0fBE8BF29B;
	fma.rn.f32 	%f373, %f372, %f369, 0f3E5BCE93;
	fma.rn.f32 	%f374, %f373, %f369, 0fBE38C4FF;
	fma.rn.f32 	%f375, %f374, %f369, 0f3E42774D;
	fma.rn.f32 	%f376, %f375, %f369, 0fBE525CB2;
	fma.rn.f32 	%f377, %f376, %f369, 0f3E60F43D;
	fma.rn.f32 	%f378, %f377, %f369, 0fBE679145;
	fma.rn.f32 	%f379, %f378, %f369, 0f3E61D24A;
	fma.rn.f32 	%f380, %f379, %f369, 0fBEFBF1AD;
	fma.rn.f32 	%f381, %f380, %f369, 0f3F6121BB;
	mul.f32 	%f794, %f369, %f381;
	bra.uni 	$L__BB0_63;
$L__BB0_49:
	setp.gtu.f32 	%p44, %f1, 0f40B0B31E;
	@%p44 bra 	$L__BB0_51;
	add.f32 	%f382, %f1, 0fC07D4A9A;
	add.f32 	%f383, %f382, 0fB3D9856A;
	fma.rn.f32 	%f384, %f383, 0fB449DD3F, 0fB45E2607;
	fma.rn.f32 	%f385, %f384, %f383, 0fB6857064;
	fma.rn.f32 	%f386, %f385, %f383, 0f38554610;
	fma.rn.f32 	%f387, %f386, %f383, 0f394ACED7;
	fma.rn.f32 	%f388, %f387, %f383, 0fBB0F1A0C;
	fma.rn.f32 	%f389, %f388, %f383, 0fBBE07F2E;
	fma.rn.f32 	%f390, %f389, %f383, 0f3D6FB6B5;
	fma.rn.f32 	%f391, %f390, %f383, 0f3D504DF1;
	fma.rn.f32 	%f392, %f391, %f383, 0fBECE1A13;
	mul.f32 	%f794, %f383, %f392;
	bra.uni 	$L__BB0_63;
$L__BB0_51:
	setp.gtu.f32 	%p45, %f1, 0f410A7798;
	@%p45 bra 	$L__BB0_53;
	add.f32 	%f393, %f1, 0fC0E2C0EE;
	add.f32 	%f394, %f393, 0fB39CE420;
	fma.rn.f32 	%f395, %f394, 0f3510CEBE, 0f3629DA6C;
	fma.rn.f32 	%f396, %f395, %f394, 0fB84054C0;
	fma.rn.f32 	%f397, %f396, %f394, 0fB91318AB;
	fma.rn.f32 	%f398, %f397, %f394, 0f3B0E9921;
	fma.rn.f32 	%f399, %f398, %f394, 0f3B5974D5;
	fma.rn.f32 	%f400, %f399, %f394, 0fBD44B4D7;
	fma.rn.f32 	%f401, %f400, %f394, 0fBCAD7799;
	fma.rn.f32 	%f402, %f401, %f394, 0f3E99A665;
	mul.f32 	%f794, %f394, %f402;
	bra.uni 	$L__BB0_63;
$L__BB0_53:
	abs.f32 	%f404, %f1;
	setp.eq.f32 	%p46, %f404, 0f7F800000;
	mov.f32 	%f794, 0f00000000;
	@%p46 bra 	$L__BB0_63;
	rcp.approx.ftz.f32 	%f405, %f1;
	mul.f32 	%f406, %f405, %f405;
	fma.rn.f32 	%f407, %f406, 0fBECC69F3, 0f3DD0D5F0;
	fma.rn.f32 	%f408, %f407, %f406, 0fBD7FF855;
	fma.rn.f32 	%f43, %f408, %f406, 0f3F800000;
	fma.rn.f32 	%f409, %f406, 0f3F8CCD61, 0fBE50D31C;
	fma.rn.f32 	%f410, %f409, %f406, 0f3D854783;
	fma.rn.f32 	%f411, %f410, %f406, 0fBDFFFFFB;
	fma.rn.f32 	%f44, %f411, %f405, %f1;
	mul.f32 	%f412, %f44, 0f3F22F983;
	cvt.rni.s32.f32 	%r363, %f412;
	cvt.rn.f32.s32 	%f413, %r363;
	fma.rn.f32 	%f414, %f413, 0fBFC90FDA, %f44;
	fma.rn.f32 	%f415, %f413, 0fB3A22168, %f414;
	fma.rn.f32 	%f793, %f413, 0fA7C234C5, %f415;
	abs.f32 	%f46, %f44;
	setp.ltu.f32 	%p47, %f46, 0f47CE4780;
	@%p47 bra 	$L__BB0_62;
	setp.neu.f32 	%p48, %f46, 0f7F800000;
	@%p48 bra 	$L__BB0_57;
	mov.f32 	%f418, 0f00000000;
	mul.rn.f32 	%f793, %f44, %f418;
	mov.b32 	%r363, 0;
	bra.uni 	$L__BB0_62;
$L__BB0_57:
	mov.b32 	%r46, %f44;
	shl.b32 	%r215, %r46, 8;
	or.b32  	%r47, %r215, -2147483648;
	mov.b64 	%rd142, 0;
	mov.b32 	%r360, 0;
	mov.u64 	%rd140, __cudart_i2opi_f;
	mov.u64 	%rd141, %rd1;
$L__BB0_58:
	.pragma "nounroll";
	ld.global.nc.u32 	%r216, [%rd140];
	mad.wide.u32 	%rd90, %r216, %r47, %rd142;
	shr.u64 	%rd142, %rd90, 32;
	st.local.u32 	[%rd141], %rd90;
	add.s32 	%r360, %r360, 1;
	add.s64 	%rd141, %rd141, 4;
	add.s64 	%rd140, %rd140, 4;
	setp.ne.s32 	%p49, %r360, 6;
	@%p49 bra 	$L__BB0_58;
	shr.u32 	%r217, %r46, 23;
	st.local.u32 	[%rd1+24], %rd142;
	and.b32  	%r50, %r217, 31;
	and.b32  	%r218, %r217, 224;
	add.s32 	%r219, %r218, -128;
	shr.u32 	%r220, %r219, 5;
	mul.wide.u32 	%rd91, %r220, 4;
	sub.s64 	%rd29, %rd1, %rd91;
	ld.local.u32 	%r361, [%rd29+24];
	ld.local.u32 	%r362, [%rd29+20];
	setp.eq.s32 	%p50, %r50, 0;
	@%p50 bra 	$L__BB0_61;
	shf.l.wrap.b32 	%r361, %r362, %r361, %r50;
	ld.local.u32 	%r221, [%rd29+16];
	shf.l.wrap.b32 	%r362, %r221, %r362, %r50;
$L__BB0_61:
	shr.u32 	%r222, %r361, 30;
	shf.l.wrap.b32 	%r223, %r362, %r361, 2;
	shl.b32 	%r224, %r362, 2;
	shr.u32 	%r225, %r223, 31;
	add.s32 	%r226, %r225, %r222;
	neg.s32 	%r227, %r226;
	setp.lt.s32 	%p51, %r46, 0;
	selp.b32 	%r363, %r227, %r226, %p51;
	xor.b32  	%r228, %r223, %r46;
	shr.s32 	%r229, %r223, 31;
	xor.b32  	%r230, %r229, %r223;
	xor.b32  	%r231, %r229, %r224;
	cvt.u64.u32 	%rd92, %r230;
	shl.b64 	%rd93, %rd92, 32;
	cvt.u64.u32 	%rd94, %r231;
	or.b64  	%rd95, %rd93, %rd94;
	cvt.rn.f64.s64 	%fd7, %rd95;
	mul.f64 	%fd8, %fd7, 0d3BF921FB54442D19;
	cvt.rn.f32.f64 	%f416, %fd8;
	neg.f32 	%f417, %f416;
	setp.lt.s32 	%p52, %r228, 0;
	selp.f32 	%f793, %f417, %f416, %p52;
$L__BB0_62:
	and.b32  	%r233, %r363, 3;
	cvt.rn.f32.u32 	%f419, %r233;
	fma.rn.f32 	%f420, %f419, 0f3FC90FDB, 0fC016CBE4;
	add.f32 	%f421, %f793, %f420;
	mul.f32 	%f422, %f421, 0f3F22F983;
	cvt.rni.s32.f32 	%r234, %f422;
	cvt.rn.f32.s32 	%f423, %r234;
	fma.rn.f32 	%f424, %f423, 0fBFC90FDA, %f421;
	fma.rn.f32 	%f425, %f423, 0fB3A22168, %f424;
	add.s32 	%r235, %r234, 1;
	mul.rn.f32 	%f426, %f425, %f425;
	and.b32  	%r236, %r234, 1;
	setp.eq.b32 	%p53, %r236, 1;
	selp.f32 	%f427, %f425, 0f3F800000, %p53;
	fma.rn.f32 	%f428, %f426, %f427, 0f00000000;
	fma.rn.f32 	%f429, %f426, 0f37CBAC00, 0fBAB607ED;
	selp.f32 	%f430, 0fB94D4153, %f429, %p53;
	selp.f32 	%f431, 0f3C0885E4, 0f3D2AAABB, %p53;
	fma.rn.f32 	%f432, %f430, %f426, %f431;
	selp.f32 	%f433, 0fBE2AAAA8, 0fBEFFFFFF, %p53;
	fma.rn.f32 	%f434, %f432, %f426, %f433;
	fma.rn.f32 	%f435, %f434, %f428, %f427;
	and.b32  	%r237, %r235, 2;
	setp.eq.s32 	%p54, %r237, 0;
	mov.f32 	%f436, 0f00000000;
	sub.f32 	%f437, %f436, %f435;
	selp.f32 	%f438, %f435, %f437, %p54;
	rsqrt.approx.f32 	%f439, %f1;
	mul.f32 	%f440, %f439, 0f3F4C422A;
	mul.f32 	%f441, %f43, %f440;
	mul.f32 	%f794, %f441, %f438;
$L__BB0_63:
	setp.lt.f32 	%p55, %f118, 0f00000000;
	selp.f32 	%f806, 0f7FFFFFFF, %f794, %p55;
	setp.eq.s32 	%p56, %r2, 1;
	@%p56 bra 	$L__BB0_96;
	setp.ne.s32 	%p57, %r2, 0;
	@%p57 bra 	$L__BB0_129;
	setp.gtu.f32 	%p85, %f1, 0f3EE4C176;
	@%p85 bra 	$L__BB0_79;
	abs.f32 	%f53, %f1;
	setp.gtu.f32 	%p86, %f53, 0f41000000;
	@%p86 bra 	$L__BB0_68;
	add.f32 	%f601, %f53, 0fC019E8A9;
	add.f32 	%f602, %f601, 0fB3E971B3;
	fma.rn.f32 	%f603, %f602, 0fA6B3B8E7, 0fA9ACA9B3;
	fma.rn.f32 	%f604, %f603, %f602, 0f2C3F0E18;
	fma.rn.f32 	%f605, %f604, %f602, 0fACD41781;
	fma.rn.f32 	%f606, %f605, %f602, 0fAFE90F38;
	fma.rn.f32 	%f607, %f606, %f602, 0f3020305B;
	fma.rn.f32 	%f608, %f607, %f602, 0f33797143;
	fma.rn.f32 	%f609, %f608, %f602, 0f30F76F85;
	fma.rn.f32 	%f610, %f609, %f602, 0fB6B6DFC6;
	fma.rn.f32 	%f611, %f610, %f602, 0fB6F665C9;
	fma.rn.f32 	%f612, %f611, %f602, 0f399E2DEB;
	fma.rn.f32 	%f613, %f612, %f602, 0f3A4AE334;
	fma.rn.f32 	%f614, %f613, %f602, 0fBBEEAA1B;
	fma.rn.f32 	%f615, %f614, %f602, 0fBCDA7747;
	mul.f32 	%f616, %f602, %f615;
	add.f32 	%f617, %f53, 0fC0B0A47B;
	add.f32 	%f618, %f617, 0f339A7A37;
	mul.f32 	%f619, %f618, %f616;
	add.f32 	%f620, %f53, 0fC10A75AB;
	add.f32 	%f621, %f620, 0fB4CCCDED;
	mul.f32 	%f796, %f621, %f619;
	bra.uni 	$L__BB0_78;
$L__BB0_68:
	abs.f32 	%f623, %f53;
	setp.eq.f32 	%p87, %f623, 0f7F800000;
	mov.f32 	%f796, 0f00000000;
	@%p87 bra 	$L__BB0_78;
	rcp.approx.ftz.f32 	%f624, %f53;
	mul.f32 	%f625, %f624, %f624;
	fma.rn.f32 	%f626, %f625, 0f4056FE93, 0fBF03B7C2;
	fma.rn.f32 	%f627, %f626, %f625, 0f3DD3B3F3;
	fma.rn.f32 	%f628, %f627, %f625, 0fBD7FFFB6;
	fma.rn.f32 	%f629, %f628, %f625, 0f3F800000;
	fma.rn.f32 	%f630, %f625, 0f3F91E009, 0fBE52412D;
	fma.rn.f32 	%f631, %f630, %f625, 0f3D854ED1;
	fma.rn.f32 	%f632, %f631, %f625, 0fBDFFFFFF;
	fma.rn.f32 	%f55, %f632, %f624, %f53;
	rsqrt.approx.f32 	%f633, %f53;
	mul.f32 	%f634, %f633, 0f3F4C422A;
	mul.f32 	%f56, %f629, %f634;
	mul.f32 	%f635, %f55, 0f3F22F983;
	cvt.rni.s32.f32 	%r367, %f635;
	cvt.rn.f32.s32 	%f636, %r367;
	fma.rn.f32 	%f637, %f636, 0fBFC90FDA, %f55;
	fma.rn.f32 	%f638, %f636, 0fB3A22168, %f637;
	fma.rn.f32 	%f795, %f636, 0fA7C234C5, %f638;
	abs.f32 	%f58, %f55;
	setp.ltu.f32 	%p88, %f58, 0f47CE4780;
	@%p88 bra 	$L__BB0_77;
	setp.neu.f32 	%p89, %f58, 0f7F800000;
	@%p89 bra 	$L__BB0_72;
	mov.f32 	%f641, 0f00000000;
	mul.rn.f32 	%f795, %f55, %f641;
	mov.b32 	%r367, 0;
	bra.uni 	$L__BB0_77;
$L__BB0_72:
	mov.b32 	%r60, %f55;
	shl.b32 	%r291, %r60, 8;
	or.b32  	%r61, %r291, -2147483648;
	mov.b64 	%rd145, 0;
	mov.b32 	%r364, 0;
	mov.u64 	%rd143, __cudart_i2opi_f;
	mov.u64 	%rd144, %rd1;
$L__BB0_73:
	.pragma "nounroll";
	ld.global.nc.u32 	%r292, [%rd143];
	mad.wide.u32 	%rd114, %r292, %r61, %rd145;
	shr.u64 	%rd145, %rd114, 32;
	st.local.u32 	[%rd144], %rd114;
	add.s32 	%r364, %r364, 1;
	add.s64 	%rd144, %rd144, 4;
	add.s64 	%rd143, %rd143, 4;
	setp.ne.s32 	%p90, %r364, 6;
	@%p90 bra 	$L__BB0_73;
	shr.u32 	%r293, %r60, 23;
	st.local.u32 	[%rd1+24], %rd145;
	and.b32  	%r64, %r293, 31;
	and.b32  	%r294, %r293, 224;
	add.s32 	%r295, %r294, -128;
	shr.u32 	%r296, %r295, 5;
	mul.wide.u32 	%rd115, %r296, 4;
	sub.s64 	%rd36, %rd1, %rd115;
	ld.local.u32 	%r365, [%rd36+24];
	ld.local.u32 	%r366, [%rd36+20];
	setp.eq.s32 	%p91, %r64, 0;
	@%p91 bra 	$L__BB0_76;
	shf.l.wrap.b32 	%r365, %r366, %r365, %r64;
	ld.local.u32 	%r297, [%rd36+16];
	shf.l.wrap.b32 	%r366, %r297, %r366, %r64;
$L__BB0_76:
	shr.u32 	%r298, %r365, 30;
	shf.l.wrap.b32 	%r299, %r366, %r365, 2;
	shl.b32 	%r300, %r366, 2;
	shr.u32 	%r301, %r299, 31;
	add.s32 	%r302, %r301, %r298;
	neg.s32 	%r303, %r302;
	setp.lt.s32 	%p92, %r60, 0;
	selp.b32 	%r367, %r303, %r302, %p92;
	xor.b32  	%r304, %r299, %r60;
	shr.s32 	%r305, %r299, 31;
	xor.b32  	%r306, %r305, %r299;
	xor.b32  	%r307, %r305, %r300;
	cvt.u64.u32 	%rd116, %r306;
	shl.b64 	%rd117, %rd116, 32;
	cvt.u64.u32 	%rd118, %r307;
	or.b64  	%rd119, %rd117, %rd118;
	cvt.rn.f64.s64 	%fd13, %rd119;
	mul.f64 	%fd14, %fd13, 0d3BF921FB54442D19;
	cvt.rn.f32.f64 	%f639, %fd14;
	neg.f32 	%f640, %f639;
	setp.lt.s32 	%p93, %r304, 0;
	selp.f32 	%f795, %f640, %f639, %p93;
$L__BB0_77:
	and.b32  	%r309, %r367, 3;
	cvt.rn.f32.u32 	%f642, %r309;
	fma.rn.f32 	%f643, %f642, 0f3FC90FDB, 0fBF490FDB;
	add.f32 	%f644, %f795, %f643;
	mul.f32 	%f645, %f644, 0f3F22F983;
	cvt.rni.s32.f32 	%r310, %f645;
	cvt.rn.f32.s32 	%f646, %r310;
	fma.rn.f32 	%f647, %f646, 0fBFC90FDA, %f644;
	fma.rn.f32 	%f648, %f646, 0fB3A22168, %f647;
	add.s32 	%r311, %r310, 1;
	mul.rn.f32 	%f649, %f648, %f648;
	and.b32  	%r312, %r310, 1;
	setp.eq.b32 	%p94, %r312, 1;
	selp.f32 	%f650, %f648, 0f3F800000, %p94;
	fma.rn.f32 	%f651, %f649, %f650, 0f00000000;
	fma.rn.f32 	%f652, %f649, 0f37CBAC00, 0fBAB607ED;
	selp.f32 	%f653, 0fB94D4153, %f652, %p94;
	selp.f32 	%f654, 0f3C0885E4, 0f3D2AAABB, %p94;
	fma.rn.f32 	%f655, %f653, %f649, %f654;
	selp.f32 	%f656, 0fBE2AAAA8, 0fBEFFFFFF, %p94;
	fma.rn.f32 	%f657, %f655, %f649, %f656;
	fma.rn.f32 	%f658, %f657, %f651, %f650;
	and.b32  	%r313, %r311, 2;
	setp.eq.s32 	%p95, %r313, 0;
	mov.f32 	%f659, 0f00000000;
	sub.f32 	%f660, %f659, %f658;
	selp.f32 	%f661, %f658, %f660, %p95;
	mul.f32 	%f796, %f56, %f661;
$L__BB0_78:
	setp.lt.f32 	%p96, %f1, 0f00800000;
	mul.f32 	%f662, %f1, %f1;
	mul.f32 	%f663, %f1, 0f4B000000;
	selp.f32 	%f664, %f663, %f1, %p96;
	mov.b32 	%r314, %f664;
	add.s32 	%r315, %r314, -1059760811;
	and.b32  	%r316, %r315, -8388608;
	sub.s32 	%r317, %r314, %r316;
	mov.b32 	%f665, %r317;
	add.f32 	%f666, %f665, 0fBF800000;
	fma.rn.f32 	%f667, %f664, 0f7F800000, 0f7F800000;
	setp.gt.u32 	%p97, %r314, 2139095039;
	fma.rn.f32 	%f668, %f666, 0fBE055027, 0f3E1039F6;
	fma.rn.f32 	%f669, %f668, %f666, 0fBDF8CDCC;
	fma.rn.f32 	%f670, %f669, %f666, 0f3E0F2955;
	fma.rn.f32 	%f671, %f670, %f666, 0fBE2AD8B9;
	fma.rn.f32 	%f672, %f671, %f666, 0f3E4CED0B;
	fma.rn.f32 	%f673, %f672, %f666, 0fBE7FFF22;
	fma.rn.f32 	%f674, %f673, %f666, 0f3EAAAA78;
	fma.rn.f32 	%f675, %f674, %f666, 0fBF000000;
	mul.f32 	%f676, %f666, %f675;
	fma.rn.f32 	%f677, %f676, %f666, %f666;
	cvt.rn.f32.s32 	%f678, %r316;
	selp.f32 	%f679, 0fC1B80000, 0f00000000, %p96;
	fma.rn.f32 	%f680, %f678, 0f34000000, %f679;
	fma.rn.f32 	%f681, %f680, 0f3F317218, %f677;
	selp.f32 	%f682, %f667, %f681, %p97;
	mul.f32 	%f683, %f682, 0f3F22F983;
	setp.eq.f32 	%p98, %f664, 0f00000000;
	selp.f32 	%f684, 0fFF800000, %f683, %p98;
	fma.rn.f32 	%f685, %f662, 0f33DBE5AC, 0fB71F49B6;
	fma.rn.f32 	%f686, %f685, %f662, 0f3A0D3100;
	fma.rn.f32 	%f687, %f686, %f662, 0fBC83AD8E;
	fma.rn.f32 	%f688, %f687, %f662, 0f3E35DE5A;
	fma.rn.f32 	%f689, %f688, %f662, 0fBD9726B5;
	fma.rn.f32 	%f798, %f684, %f796, %f689;
	bra.uni 	$L__BB0_95;
$L__BB0_79:
	setp.gtu.f32 	%p99, %f1, 0f3FF67AF8;
	@%p99 bra 	$L__BB0_81;
	add.f32 	%f690, %f1, 0fBF64C176;
	add.f32 	%f691, %f690, 0f32657D03;
	fma.rn.f32 	%f692, %f691, 0f3CDDC8B3, 0fBE02574C;
	fma.rn.f32 	%f693, %f692, %f691, 0f3E7F2CC9;
	fma.rn.f32 	%f694, %f693, %f691, 0fBE8BF29B;
	fma.rn.f32 	%f695, %f694, %f691, 0f3E5BCE93;
	fma.rn.f32 	%f696, %f695, %f691, 0fBE38C4FF;
	fma.rn.f32 	%f697, %f696, %f691, 0f3E42774D;
	fma.rn.f32 	%f698, %f697, %f691, 0fBE525CB2;
	fma.rn.f32 	%f699, %f698, %f691, 0f3E60F43D;
	fma.rn.f32 	%f700, %f699, %f691, 0fBE679145;
	fma.rn.f32 	%f701, %f700, %f691, 0f3E61D24A;
	fma.rn.f32 	%f702, %f701, %f691, 0fBEFBF1AD;
	fma.rn.f32 	%f703, %f702, %f691, 0f3F6121BB;
	mul.f32 	%f798, %f691, %f703;
	bra.uni 	$L__BB0_95;
$L__BB0_81:
	setp.gtu.f32 	%p100, %f1, 0f40B0B31E;
	@%p100 bra 	$L__BB0_83;
	add.f32 	%f704, %f1, 0fC07D4A9A;
	add.f32 	%f705, %f704, 0fB3D9856A;
	fma.rn.f32 	%f706, %f705, 0fB449DD3F, 0fB45E2607;
	fma.rn.f32 	%f707, %f706, %f705, 0fB6857064;
	fma.rn.f32 	%f708, %f707, %f705, 0f38554610;
	fma.rn.f32 	%f709, %f708, %f705, 0f394ACED7;
	fma.rn.f32 	%f710, %f709, %f705, 0fBB0F1A0C;
	fma.rn.f32 	%f711, %f710, %f705, 0fBBE07F2E;
	fma.rn.f32 	%f712, %f711, %f705, 0f3D6FB6B5;
	fma.rn.f32 	%f713, %f712, %f705, 0f3D504DF1;
	fma.rn.f32 	%f714, %f713, %f705, 0fBECE1A13;
	mul.f32 	%f798, %f705, %f714;
	bra.uni 	$L__BB0_95;
$L__BB0_83:
	setp.gtu.f32 	%p101, %f1, 0f410A7798;
	@%p101 bra 	$L__BB0_85;
	add.f32 	%f715, %f1, 0fC0E2C0EE;
	add.f32 	%f716, %f715, 0fB39CE420;
	fma.rn.f32 	%f717, %f716, 0f3510CEBE, 0f3629DA6C;
	fma.rn.f32 	%f718, %f717, %f716, 0fB84054C0;
	fma.rn.f32 	%f719, %f718, %f716, 0fB91318AB;
	fma.rn.f32 	%f720, %f719, %f716, 0f3B0E9921;
	fma.rn.f32 	%f721, %f720, %f716, 0f3B5974D5;
	fma.rn.f32 	%f722, %f721, %f716, 0fBD44B4D7;
	fma.rn.f32 	%f723, %f722, %f716, 0fBCAD7799;
	fma.rn.f32 	%f724, %f723, %f716, 0f3E99A665;
	mul.f32 	%f798, %f716, %f724;
	bra.uni 	$L__BB0_95;
$L__BB0_85:
	abs.f32 	%f726, %f1;
	setp.eq.f32 	%p102, %f726, 0f7F800000;
	mov.f32 	%f798, 0f00000000;
	@%p102 bra 	$L__BB0_95;
	rcp.approx.ftz.f32 	%f727, %f1;
	mul.f32 	%f728, %f727, %f727;
	fma.rn.f32 	%f729, %f728, 0fBECC69F3, 0f3DD0D5F0;
	fma.rn.f32 	%f730, %f729, %f728, 0fBD7FF855;
	fma.rn.f32 	%f731, %f730, %f728, 0f3F800000;
	fma.rn.f32 	%f732, %f728, 0f3F8CCD61, 0fBE50D31C;
	fma.rn.f32 	%f733, %f732, %f728, 0f3D854783;
	fma.rn.f32 	%f734, %f733, %f728, 0fBDFFFFFB;
	fma.rn.f32 	%f68, %f734, %f727, %f1;
	rsqrt.approx.f32 	%f735, %f1;
	mul.f32 	%f736, %f735, 0f3F4C422A;
	mul.f32 	%f69, %f731, %f736;
	mul.f32 	%f737, %f68, 0f3F22F983;
	cvt.rni.s32.f32 	%r371, %f737;
	cvt.rn.f32.s32 	%f738, %r371;
	fma.rn.f32 	%f739, %f738, 0fBFC90FDA, %f68;
	fma.rn.f32 	%f740, %f738, 0fB3A22168, %f739;
	fma.rn.f32 	%f797, %f738, 0fA7C234C5, %f740;
	abs.f32 	%f71, %f68;
	setp.ltu.f32 	%p103, %f71, 0f47CE4780;
	@%p103 bra 	$L__BB0_94;
	setp.neu.f32 	%p104, %f71, 0f7F800000;
	@%p104 bra 	$L__BB0_89;
	mov.f32 	%f743, 0f00000000;
	mul.rn.f32 	%f797, %f68, %f743;
	mov.b32 	%r371, 0;
	bra.uni 	$L__BB0_94;
$L__BB0_89:
	mov.b32 	%r74, %f68;
	shl.b32 	%r319, %r74, 8;
	or.b32  	%r75, %r319, -2147483648;
	mov.b64 	%rd148, 0;
	mov.b32 	%r368, 0;
	mov.u64 	%rd146, __cudart_i2opi_f;
	mov.u64 	%rd147, %rd1;
$L__BB0_90:
	.pragma "nounroll";
	ld.global.nc.u32 	%r320, [%rd146];
	mad.wide.u32 	%rd122, %r320, %r75, %rd148;
	shr.u64 	%rd148, %rd122, 32;
	st.local.u32 	[%rd147], %rd122;
	add.s32 	%r368, %r368, 1;
	add.s64 	%rd147, %rd147, 4;
	add.s64 	%rd146, %rd146, 4;
	setp.ne.s32 	%p105, %r368, 6;
	@%p105 bra 	$L__BB0_90;
	shr.u32 	%r321, %r74, 23;
	st.local.u32 	[%rd1+24], %rd148;
	and.b32  	%r78, %r321, 31;
	and.b32  	%r322, %r321, 224;
	add.s32 	%r323, %r322, -128;
	shr.u32 	%r324, %r323, 5;
	mul.wide.u32 	%rd123, %r324, 4;
	sub.s64 	%rd43, %rd1, %rd123;
	ld.local.u32 	%r369, [%rd43+24];
	ld.local.u32 	%r370, [%rd43+20];
	setp.eq.s32 	%p106, %r78, 0;
	@%p106 bra 	$L__BB0_93;
	shf.l.wrap.b32 	%r369, %r370, %r369, %r78;
	ld.local.u32 	%r325, [%rd43+16];
	shf.l.wrap.b32 	%r370, %r325, %r370, %r78;
$L__BB0_93:
	shr.u32 	%r326, %r369, 30;
	shf.l.wrap.b32 	%r327, %r370, %r369, 2;
	shl.b32 	%r328, %r370, 2;
	shr.u32 	%r329, %r327, 31;
	add.s32 	%r330, %r329, %r326;
	neg.s32 	%r331, %r330;
	setp.lt.s32 	%p107, %r74, 0;
	selp.b32 	%r371, %r331, %r330, %p107;
	xor.b32  	%r332, %r327, %r74;
	shr.s32 	%r333, %r327, 31;
	xor.b32  	%r334, %r333, %r327;
	xor.b32  	%r335, %r333, %r328;
	cvt.u64.u32 	%rd124, %r334;
	shl.b64 	%rd125, %rd124, 32;
	cvt.u64.u32 	%rd126, %r335;
	or.b64  	%rd127, %rd125, %rd126;
	cvt.rn.f64.s64 	%fd15, %rd127;
	mul.f64 	%fd16, %fd15, 0d3BF921FB54442D19;
	cvt.rn.f32.f64 	%f741, %fd16;
	neg.f32 	%f742, %f741;
	setp.lt.s32 	%p108, %r332, 0;
	selp.f32 	%f797, %f742, %f741, %p108;
$L__BB0_94:
	and.b32  	%r337, %r371, 3;
	cvt.rn.f32.u32 	%f744, %r337;
	fma.rn.f32 	%f745, %f744, 0f3FC90FDB, 0fC016CBE4;
	add.f32 	%f746, %f797, %f745;
	mul.f32 	%f747, %f746, 0f3F22F983;
	cvt.rni.s32.f32 	%r338, %f747;
	cvt.rn.f32.s32 	%f748, %r338;
	fma.rn.f32 	%f749, %f748, 0fBFC90FDA, %f746;
	fma.rn.f32 	%f750, %f748, 0fB3A22168, %f749;
	add.s32 	%r339, %r338, 1;
	mul.rn.f32 	%f751, %f750, %f750;
	and.b32  	%r340, %r338, 1;
	setp.eq.b32 	%p109, %r340, 1;
	selp.f32 	%f752, %f750, 0f3F800000, %p109;
	fma.rn.f32 	%f753, %f751, %f752, 0f00000000;
	fma.rn.f32 	%f754, %f751, 0f37CBAC00, 0fBAB607ED;
	selp.f32 	%f755, 0fB94D4153, %f754, %p109;
	selp.f32 	%f756, 0f3C0885E4, 0f3D2AAABB, %p109;
	fma.rn.f32 	%f757, %f755, %f751, %f756;
	selp.f32 	%f758, 0fBE2AAAA8, 0fBEFFFFFF, %p109;
	fma.rn.f32 	%f759, %f757, %f751, %f758;
	fma.rn.f32 	%f760, %f759, %f753, %f752;
	and.b32  	%r341, %r339, 2;
	setp.eq.s32 	%p110, %r341, 0;
	mov.f32 	%f761, 0f00000000;
	sub.f32 	%f762, %f761, %f760;
	selp.f32 	%f763, %f760, %f762, %p110;
	mul.f32 	%f798, %f69, %f763;
$L__BB0_95:
	setp.lt.f32 	%p111, %f118, 0f00000000;
	selp.f32 	%f811, 0f7FFFFFFF, %f798, %p111;
	bra.uni 	$L__BB0_141;
$L__BB0_96:
	setp.geu.f32 	%p58, %f1, 0f00800000;
	@%p58 bra 	$L__BB0_98;
	mov.f32 	%f600, 0fBF22F983;
	div.rn.f32 	%f802, %f600, %f1;
	bra.uni 	$L__BB0_128;
$L__BB0_98:
	setp.gtu.f32 	%p59, %f1, 0f3FD96AC4;
	@%p59 bra 	$L__BB0_112;
	abs.f32 	%f79, %f1;
	setp.gtu.f32 	%p60, %f79, 0f41000000;
	@%p60 bra 	$L__BB0_101;
	add.f32 	%f442, %f79, 0fC0753AAC;
	add.f32 	%f443, %f442, 0f33A5090F;
	fma.rn.f32 	%f444, %f443, 0f29AF3463, 0f2B81BF42;
	fma.rn.f32 	%f445, %f444, %f443, 0fADE21EC1;
	fma.rn.f32 	%f446, %f445, %f443, 0fAF5DDEFF;
	fma.rn.f32 	%f447, %f446, %f443, 0f319B0C9D;
	fma.rn.f32 	%f448, %f447, %f443, 0f32E81173;
	fma.rn.f32 	%f449, %f448, %f443, 0fB50F8DC8;
	fma.rn.f32 	%f450, %f449, %f443, 0fB61E653D;
	fma.rn.f32 	%f451, %f450, %f443, 0f382CD9C5;
	fma.rn.f32 	%f452, %f451, %f443, 0f38F9EB10;
	fma.rn.f32 	%f453, %f452, %f443, 0fBAECEB9C;
	fma.rn.f32 	%f454, %f453, %f443, 0fBB276FFD;
	fma.rn.f32 	%f455, %f454, %f443, 0f3D073993;
	add.f32 	%f456, %f79, 0fC0E07FB0;
	add.f32 	%f457, %f456, 0f3444B8DB;
	mul.f32 	%f458, %f457, %f455;
	mul.f32 	%f459, %f443, %f458;
	mul.f32 	%f800, %f79, %f459;
	bra.uni 	$L__BB0_111;
$L__BB0_101:
	abs.f32 	%f461, %f79;
	setp.eq.f32 	%p61, %f461, 0f7F800000;
	mov.f32 	%f800, 0f00000000;
	@%p61 bra 	$L__BB0_111;
	rcp.approx.ftz.f32 	%f462, %f79;
	mul.f32 	%f463, %f462, %f462;
	fma.rn.f32 	%f464, %f463, 0fC082CB37, 0f3F3FF7E9;
	fma.rn.f32 	%f465, %f464, %f463, 0fBE458BAE;
	fma.rn.f32 	%f466, %f465, %f463, 0f3E3FFF8B;
	fma.rn.f32 	%f81, %f466, %f463, 0f3F800000;
	fma.rn.f32 	%f467, %f463, 0fBFCA3BA2, 0f3EB914AD;
	fma.rn.f32 	%f468, %f467, %f463, 0fBE27F2EC;
	fma.rn.f32 	%f469, %f468, %f463, 0f3EBFFFFD;
	fma.rn.f32 	%f82, %f469, %f462, %f79;
	mul.f32 	%f470, %f82, 0f3F22F983;
	cvt.rni.s32.f32 	%r375, %f470;
	cvt.rn.f32.s32 	%f471, %r375;
	fma.rn.f32 	%f472, %f471, 0fBFC90FDA, %f82;
	fma.rn.f32 	%f473, %f471, 0fB3A22168, %f472;
	fma.rn.f32 	%f799, %f471, 0fA7C234C5, %f473;
	abs.f32 	%f84, %f82;
	setp.ltu.f32 	%p62, %f84, 0f47CE4780;
	@%p62 bra 	$L__BB0_110;
	setp.neu.f32 	%p63, %f84, 0f7F800000;
	@%p63 bra 	$L__BB0_105;
	mov.f32 	%f476, 0f00000000;
	mul.rn.f32 	%f799, %f82, %f476;
	mov.b32 	%r375, 0;
	bra.uni 	$L__BB0_110;
$L__BB0_105:
	mov.b32 	%r88, %f82;
	shl.b32 	%r239, %r88, 8;
	or.b32  	%r89, %r239, -2147483648;
	mov.b32 	%r372, 0;
	mov.b64 	%rd151, 0;
	mov.u64 	%rd149, __cudart_i2opi_f;
	mov.u64 	%rd150, %rd1;
$L__BB0_106:
	.pragma "nounroll";
	ld.global.nc.u32 	%r240, [%rd149];
	mad.wide.u32 	%rd98, %r240, %r89, %rd151;
	shr.u64 	%rd151, %rd98, 32;
	st.local.u32 	[%rd150], %rd98;
	add.s32 	%r372, %r372, 1;
	add.s64 	%rd150, %rd150, 4;
	add.s64 	%rd149, %rd149, 4;
	setp.ne.s32 	%p64, %r372, 6;
	@%p64 bra 	$L__BB0_106;
	shr.u32 	%r241, %r88, 23;
	st.local.u32 	[%rd1+24], %rd151;
	and.b32  	%r92, %r241, 31;
	and.b32  	%r242, %r241, 224;
	add.s32 	%r243, %r242, -128;
	shr.u32 	%r244, %r243, 5;
	mul.wide.u32 	%rd99, %r244, 4;
	sub.s64 	%rd50, %rd1, %rd99;
	ld.local.u32 	%r374, [%rd50+24];
	ld.local.u32 	%r373, [%rd50+20];
	setp.eq.s32 	%p65, %r92, 0;
	@%p65 bra 	$L__BB0_109;
	shf.l.wrap.b32 	%r374, %r373, %r374, %r92;
	ld.local.u32 	%r245, [%rd50+16];
	shf.l.wrap.b32 	%r373, %r245, %r373, %r92;
$L__BB0_109:
	shr.u32 	%r246, %r374, 30;
	shf.l.wrap.b32 	%r247, %r373, %r374, 2;
	shl.b32 	%r248, %r373, 2;
	shr.u32 	%r249, %r247, 31;
	add.s32 	%r250, %r249, %r246;
	neg.s32 	%r251, %r250;
	setp.lt.s32 	%p66, %r88, 0;
	selp.b32 	%r375, %r251, %r250, %p66;
	shr.s32 	%r252, %r247, 31;
	xor.b32  	%r253, %r252, %r248;
	xor.b32  	%r254, %r252, %r247;
	xor.b32  	%r255, %r247, %r88;
	cvt.u64.u32 	%rd100, %r254;
	shl.b64 	%rd101, %rd100, 32;
	cvt.u64.u32 	%rd102, %r253;
	or.b64  	%rd103, %rd101, %rd102;
	cvt.rn.f64.s64 	%fd9, %rd103;
	mul.f64 	%fd10, %fd9, 0d3BF921FB54442D19;
	cvt.rn.f32.f64 	%f474, %fd10;
	neg.f32 	%f475, %f474;
	setp.lt.s32 	%p67, %r255, 0;
	selp.f32 	%f799, %f475, %f474, %p67;
$L__BB0_110:
	and.b32  	%r257, %r375, 3;
	cvt.rn.f32.u32 	%f477, %r257;
	fma.rn.f32 	%f478, %f477, 0f3FC90FDB, 0fC016CBE4;
	add.f32 	%f479, %f799, %f478;
	mul.f32 	%f480, %f479, 0f3F22F983;
	cvt.rni.s32.f32 	%r258, %f480;
	cvt.rn.f32.s32 	%f481, %r258;
	fma.rn.f32 	%f482, %f481, 0fBFC90FDA, %f479;
	fma.rn.f32 	%f483, %f481, 0fB3A22168, %f482;
	add.s32 	%r259, %r258, 1;
	mul.rn.f32 	%f484, %f483, %f483;
	and.b32  	%r260, %r258, 1;
	setp.eq.b32 	%p68, %r260, 1;
	selp.f32 	%f485, %f483, 0f3F800000, %p68;
	fma.rn.f32 	%f486, %f484, %f485, 0f00000000;
	fma.rn.f32 	%f487, %f484, 0f37CBAC00, 0fBAB607ED;
	selp.f32 	%f488, 0fB94D4153, %f487, %p68;
	selp.f32 	%f489, 0f3C0885E4, 0f3D2AAABB, %p68;
	fma.rn.f32 	%f490, %f488, %f484, %f489;
	selp.f32 	%f491, 0fBE2AAAA8, 0fBEFFFFFF, %p68;
	fma.rn.f32 	%f492, %f490, %f484, %f491;
	fma.rn.f32 	%f493, %f492, %f486, %f485;
	and.b32  	%r261, %r259, 2;
	setp.eq.s32 	%p69, %r261, 0;
	mov.f32 	%f494, 0f00000000;
	sub.f32 	%f495, %f494, %f493;
	selp.f32 	%f496, %f493, %f495, %p69;
	rsqrt.approx.f32 	%f497, %f79;
	mul.f32 	%f498, %f497, 0f3F4C422A;
	mul.f32 	%f499, %f81, %f498;
	mul.f32 	%f800, %f499, %f496;
$L__BB0_111:
	mul.f32 	%f500, %f1, %f1;
	setp.lt.f32 	%p70, %f79, 0f0DA24260;
	abs.f32 	%f501, %f800;
	selp.f32 	%f502, %f501, %f800, %p70;
	mov.b32 	%r262, %f1;
	add.s32 	%r263, %r262, -1059760811;
	and.b32  	%r264, %r263, -8388608;
	sub.s32 	%r265, %r262, %r264;
	mov.b32 	%f503, %r265;
	cvt.rn.f32.s32 	%f504, %r264;
	fma.rn.f32 	%f505, %f504, 0f34000000, 0f00000000;
	add.f32 	%f506, %f503, 0fBF800000;
	fma.rn.f32 	%f507, %f506, 0fBE055027, 0f3E1039F6;
	fma.rn.f32 	%f508, %f507, %f506, 0fBDF8CDCC;
	fma.rn.f32 	%f509, %f508, %f506, 0f3E0F2955;
	fma.rn.f32 	%f510, %f509, %f506, 0fBE2AD8B9;
	fma.rn.f32 	%f511, %f510, %f506, 0f3E4CED0B;
	fma.rn.f32 	%f512, %f511, %f506, 0fBE7FFF22;
	fma.rn.f32 	%f513, %f512, %f506, 0f3EAAAA78;
	fma.rn.f32 	%f514, %f513, %f506, 0fBF000000;
	mul.f32 	%f515, %f506, %f514;
	fma.rn.f32 	%f516, %f515, %f506, %f506;
	fma.rn.f32 	%f517, %f505, 0f3F317218, %f516;
	setp.gt.u32 	%p71, %r262, 2139095039;
	fma.rn.f32 	%f518, %f1, 0f7F800000, 0f7F800000;
	selp.f32 	%f519, %f518, %f517, %p71;
	mov.f32 	%f520, 0fBF800000;
	div.rn.f32 	%f521, %f520, %f1;
	fma.rn.f32 	%f522, %f502, %f519, %f521;
	mul.f32 	%f523, %f522, 0f3F22F983;
	fma.rn.f32 	%f524, %f500, 0f321462CC, 0fB58527DA;
	fma.rn.f32 	%f525, %f524, %f500, 0f38963E95;
	fma.rn.f32 	%f526, %f525, %f500, 0fBB41ADCB;
	fma.rn.f32 	%f527, %f526, %f500, 0f3D5E9CBB;
	fma.rn.f32 	%f528, %f527, %f500, 0fBE48C331;
	fma.rn.f32 	%f802, %f528, %f1, %f523;
	bra.uni 	$L__BB0_128;
$L__BB0_112:
	setp.gtu.f32 	%p72, %f1, 0f40740EEE;
	@%p72 bra 	$L__BB0_114;
	add.f32 	%f529, %f1, 0fC00C9DF7;
	add.f32 	%f530, %f529, 0f33B200DC;
	fma.rn.f32 	%f531, %f530, 0fB789E29D, 0f39064A88;
	fma.rn.f32 	%f532, %f531, %f530, 0fB9F0AB0D;
	fma.rn.f32 	%f533, %f532, %f530, 0f3A8F6102;
	fma.rn.f32 	%f534, %f533, %f530, 0fBB2C7045;
	fma.rn.f32 	%f535, %f534, %f530, 0f3BF35DF7;
	fma.rn.f32 	%f536, %f535, %f530, 0fBB9D097C;
	fma.rn.f32 	%f537, %f536, %f530, 0fBD06968A;
	fma.rn.f32 	%f538, %f537, %f530, 0fBDF2B7DF;
	fma.rn.f32 	%f539, %f538, %f530, 0f3F055242;
	mul.f32 	%f802, %f530, %f539;
	bra.uni 	$L__BB0_128;
$L__BB0_114:
	setp.gtu.f32 	%p73, %f1, 0f40E06937;
	@%p73 bra 	$L__BB0_116;
	add.f32 	%f540, %f1, 0fC0ADBFF2;
	add.f32 	%f541, %f540, 0fB4687B03;
	fma.rn.f32 	%f542, %f541, 0f32BE57D0, 0fB508A416;
	fma.rn.f32 	%f543, %f542, %f541, 0fB63F8A14;
	fma.rn.f32 	%f544, %f543, %f541, 0f38427E02;
	fma.rn.f32 	%f545, %f544, %f541, 0f3919BB1C;
	fma.rn.f32 	%f546, %f545, %f541, 0fBB0DF1FD;
	fma.rn.f32 	%f547, %f546, %f541, 0fBB885189;
	fma.rn.f32 	%f548, %f547, %f541, 0f3D50AEC1;
	fma.rn.f32 	%f549, %f548, %f541, 0f3D005CFC;
	fma.rn.f32 	%f550, %f549, %f541, 0fBEAE3E2B;
	mul.f32 	%f802, %f541, %f550;
	bra.uni 	$L__BB0_128;
$L__BB0_116:
	setp.gtu.f32 	%p74, %f1, 0f4122C2E3;
	@%p74 bra 	$L__BB0_118;
	add.f32 	%f551, %f1, 0fC109893D;
	add.f32 	%f552, %f551, 0fB4E6169B;
	fma.rn.f32 	%f553, %f552, 0f350CF383, 0f3602902E;
	fma.rn.f32 	%f554, %f553, %f552, 0fB8375F71;
	fma.rn.f32 	%f555, %f554, %f552, 0fB8D9FAA8;
	fma.rn.f32 	%f556, %f555, %f552, 0f3B03D19A;
	fma.rn.f32 	%f557, %f556, %f552, 0f3B1E736D;
	fma.rn.f32 	%f558, %f557, %f552, 0fBD31CAE5;
	fma.rn.f32 	%f559, %f558, %f552, 0fBC8159B6;
	fma.rn.f32 	%f560, %f559, %f552, 0f3E8AFCCA;
	mul.f32 	%f802, %f552, %f560;
	bra.uni 	$L__BB0_128;
$L__BB0_118:
	abs.f32 	%f562, %f1;
	setp.eq.f32 	%p75, %f562, 0f7F800000;
	mov.f32 	%f802, 0f00000000;
	@%p75 bra 	$L__BB0_128;
	rcp.approx.ftz.f32 	%f563, %f1;
	mul.f32 	%f564, %f563, %f563;
	fma.rn.f32 	%f565, %f564, 0f3F267F60, 0fBE44AB90;
	fma.rn.f32 	%f566, %f565, %f564, 0f3E3FFEBF;
	fma.rn.f32 	%f567, %f566, %f564, 0f3F800000;
	fma.rn.f32 	%f568, %f564, 0fBFE4E1AB, 0f3EBB73AB;
	fma.rn.f32 	%f569, %f568, %f564, 0fBE27FB6E;
	fma.rn.f32 	%f570, %f569, %f564, 0f3EBFFFFF;
	fma.rn.f32 	%f94, %f570, %f563, %f1;
	rsqrt.approx.f32 	%f571, %f1;
	mul.f32 	%f572, %f571, 0f3F4C422A;
	mul.f32 	%f95, %f567, %f572;
	mul.f32 	%f573, %f94, 0f3F22F983;
	cvt.rni.s32.f32 	%r379, %f573;
	cvt.rn.f32.s32 	%f574, %r379;
	fma.rn.f32 	%f575, %f574, 0fBFC90FDA, %f94;
	fma.rn.f32 	%f576, %f574, 0fB3A22168, %f575;
	fma.rn.f32 	%f801, %f574, 0fA7C234C5, %f576;
	abs.f32 	%f97, %f94;
	setp.ltu.f32 	%p76, %f97, 0f47CE4780;
	@%p76 bra 	$L__BB0_127;
	setp.neu.f32 	%p77, %f97, 0f7F800000;
	@%p77 bra 	$L__BB0_122;
	mov.f32 	%f579, 0f00000000;
	mul.rn.f32 	%f801, %f94, %f579;
	mov.b32 	%r379, 0;
	bra.uni 	$L__BB0_127;
$L__BB0_122:
	mov.b32 	%r102, %f94;
	shl.b32 	%r267, %r102, 8;
	or.b32  	%r103, %r267, -2147483648;
	mov.b32 	%r376, 0;
	mov.b64 	%rd154, 0;
	mov.u64 	%rd152, __cudart_i2opi_f;
	mov.u64 	%rd153, %rd1;
$L__BB0_123:
	.pragma "nounroll";
	ld.global.nc.u32 	%r268, [%rd152];
	mad.wide.u32 	%rd106, %r268, %r103, %rd154;
	shr.u64 	%rd154, %rd106, 32;
	st.local.u32 	[%rd153], %rd106;
	add.s32 	%r376, %r376, 1;
	add.s64 	%rd153, %rd153, 4;
	add.s64 	%rd152, %rd152, 4;
	setp.ne.s32 	%p78, %r376, 6;
	@%p78 bra 	$L__BB0_123;
	shr.u32 	%r269, %r102, 23;
	st.local.u32 	[%rd1+24], %rd154;
	and.b32  	%r106, %r269, 31;
	and.b32  	%r270, %r269, 224;
	add.s32 	%r271, %r270, -128;
	shr.u32 	%r272, %r271, 5;
	mul.wide.u32 	%rd107, %r272, 4;
	sub.s64 	%rd57, %rd1, %rd107;
	ld.local.u32 	%r378, [%rd57+24];
	ld.local.u32 	%r377, [%rd57+20];
	setp.eq.s32 	%p79, %r106, 0;
	@%p79 bra 	$L__BB0_126;
	shf.l.wrap.b32 	%r378, %r377, %r378, %r106;
	ld.local.u32 	%r273, [%rd57+16];
	shf.l.wrap.b32 	%r377, %r273, %r377, %r106;
$L__BB0_126:
	shr.u32 	%r274, %r378, 30;
	shf.l.wrap.b32 	%r275, %r377, %r378, 2;
	shl.b32 	%r276, %r377, 2;
	shr.u32 	%r277, %r275, 31;
	add.s32 	%r278, %r277, %r274;
	neg.s32 	%r279, %r278;
	setp.lt.s32 	%p80, %r102, 0;
	selp.b32 	%r379, %r279, %r278, %p80;
	shr.s32 	%r280, %r275, 31;
	xor.b32  	%r281, %r280, %r276;
	xor.b32  	%r282, %r280, %r275;
	xor.b32  	%r283, %r275, %r102;
	cvt.u64.u32 	%rd108, %r282;
	shl.b64 	%rd109, %rd108, 32;
	cvt.u64.u32 	%rd110, %r281;
	or.b64  	%rd111, %rd109, %rd110;
	cvt.rn.f64.s64 	%fd11, %rd111;
	mul.f64 	%fd12, %fd11, 0d3BF921FB54442D19;
	cvt.rn.f32.f64 	%f577, %fd12;
	neg.f32 	%f578, %f577;
	setp.lt.s32 	%p81, %r283, 0;
	selp.f32 	%f801, %f578, %f577, %p81;
$L__BB0_127:
	and.b32  	%r285, %r379, 3;
	cvt.rn.f32.u32 	%f580, %r285;
	fma.rn.f32 	%f581, %f580, 0f3FC90FDB, 0fC07B53D1;
	add.f32 	%f582, %f801, %f581;
	mul.f32 	%f583, %f582, 0f3F22F983;
	cvt.rni.s32.f32 	%r286, %f583;
	cvt.rn.f32.s32 	%f584, %r286;
	fma.rn.f32 	%f585, %f584, 0fBFC90FDA, %f582;
	fma.rn.f32 	%f586, %f584, 0fB3A22168, %f585;
	add.s32 	%r287, %r286, 1;
	mul.rn.f32 	%f587, %f586, %f586;
	and.b32  	%r288, %r286, 1;
	setp.eq.b32 	%p82, %r288, 1;
	selp.f32 	%f588, %f586, 0f3F800000, %p82;
	fma.rn.f32 	%f589, %f587, %f588, 0f00000000;
	fma.rn.f32 	%f590, %f587, 0f37CBAC00, 0fBAB607ED;
	selp.f32 	%f591, 0fB94D4153, %f590, %p82;
	selp.f32 	%f592, 0f3C0885E4, 0f3D2AAABB, %p82;
	fma.rn.f32 	%f593, %f591, %f587, %f592;
	selp.f32 	%f594, 0fBE2AAAA8, 0fBEFFFFFF, %p82;
	fma.rn.f32 	%f595, %f593, %f587, %f594;
	fma.rn.f32 	%f596, %f595, %f589, %f588;
	and.b32  	%r289, %r287, 2;
	setp.eq.s32 	%p83, %r289, 0;
	mov.f32 	%f597, 0f00000000;
	sub.f32 	%f598, %f597, %f596;
	selp.f32 	%f599, %f596, %f598, %p83;
	mul.f32 	%f802, %f95, %f599;
$L__BB0_128:
	setp.lt.f32 	%p84, %f118, 0f00000000;
	selp.f32 	%f811, 0f7FFFFFFF, %f802, %p84;
	bra.uni 	$L__BB0_141;
$L__BB0_129:
	setp.lt.s32 	%p112, %r2, 0;
	setp.ltu.f32 	%p113, %f118, 0f00000000;
	or.pred  	%p114, %p113, %p112;
	mov.f32 	%f811, 0f7FFFFFFF;
	@%p114 bra 	$L__BB0_141;
	setp.geu.f32 	%p115, %f1, 0f00800000;
	@%p115 bra 	$L__BB0_132;
	mov.f32 	%f786, 0fCE6E6B28;
	div.rn.f32 	%f811, %f786, %f1;
	bra.uni 	$L__BB0_141;
$L__BB0_132:
	mov.f32 	%f766, 0f40000000;
	div.rn.f32 	%f105, %f766, %f118;
	add.s32 	%r115, %r2, -1;
	add.s32 	%r343, %r2, -2;
	and.b32  	%r116, %r115, 3;
	setp.lt.u32 	%p116, %r343, 3;
	mov.b32 	%r383, 1;
	@%p116 bra 	$L__BB0_136;
	and.b32  	%r117, %r115, -4;
	mov.b32 	%r380, 0;
$L__BB0_134:
	add.s32 	%r345, %r380, 1;
	cvt.rn.f32.u32 	%f767, %r345;
	mul.f32 	%f768, %f105, %f767;
	neg.f32 	%f769, %f806;
	fma.rn.f32 	%f770, %f768, %f807, %f769;
	add.s32 	%r346, %r380, 2;
	cvt.rn.f32.u32 	%f771, %r346;
	mul.f32 	%f772, %f105, %f771;
	neg.f32 	%f773, %f807;
	fma.rn.f32 	%f774, %f772, %f770, %f773;
	add.s32 	%r347, %r380, 3;
	cvt.rn.f32.u32 	%f775, %r347;
	mul.f32 	%f776, %f105, %f775;
	neg.f32 	%f777, %f770;
	fma.rn.f32 	%f806, %f776, %f774, %f777;
	add.s32 	%r380, %r380, 4;
	cvt.rn.f32.u32 	%f778, %r380;
	mul.f32 	%f779, %f105, %f778;
	neg.f32 	%f780, %f774;
	fma.rn.f32 	%f807, %f779, %f806, %f780;
	setp.ne.s32 	%p117, %r380, %r117;
	@%p117 bra 	$L__BB0_134;
	add.s32 	%r383, %r380, 1;
	mov.f32 	%f811, %f807;
$L__BB0_136:
	setp.eq.s32 	%p118, %r116, 0;
	@%p118 bra 	$L__BB0_139;
	neg.s32 	%r382, %r116;
	mov.f32 	%f811, %f807;
$L__BB0_138:
	.pragma "nounroll";
	mov.f32 	%f114, %f811;
	cvt.rn.f32.u32 	%f781, %r383;
	mul.f32 	%f782, %f105, %f781;
	neg.f32 	%f783, %f806;
	fma.rn.f32 	%f811, %f782, %f114, %f783;
	add.s32 	%r383, %r383, 1;
	add.s32 	%r382, %r382, 1;
	setp.ne.s32 	%p119, %r382, 0;
	mov.f32 	%f806, %f114;
	@%p119 bra 	$L__BB0_138;
$L__BB0_139:
	abs.f32 	%f784, %f811;
	setp.num.f32 	%p120, %f784, %f784;
	@%p120 bra 	$L__BB0_141;
	mov.f32 	%f811, 0fFF800000;
$L__BB0_141:
	cvta.to.global.u64 	%rd128, %rd58;
	add.s64 	%rd130, %rd128, %rd62;
	st.global.f32 	[%rd130], %f811;
$L__BB0_142:
	ret;

}


// ===== COMPILED SASS (sm_100) =====

	.target	sm_100

	.elftype	@"ET_EXEC"


//--------------------- .note.nv.tkinfo           --------------------------
	.section	.note.nv.tkinfo,"",@"SHT_NOTE"
	.sectionflags	@"SHF_NOTE_NV_TKINFO"
	.tkinfo
        /*0018*/ 	.word	0x00000002
        /*0030*/ 	.string	""
        /*0030*/ 	.string	"ptxas"
        /*0030*/ 	.string	"Cuda compilation tools, release 13.0, V13.0.88"
        /*0030*/ 	.string	"Build cuda_13.0.r13.0/compiler.36424714_0"
        /*0030*/ 	.string	"-arch sm_100 -m 64 "



//--------------------- .note.nv.cuinfo           --------------------------
	.section	.note.nv.cuinfo,"",@"SHT_NOTE"
	.sectionflags	@"SHF_NOTE_NV_CUINFO"
        /*0018*/ 	.short	0x0002
        /*001a*/ 	.short	0x0064
        /*001c*/ 	.short	0x0082
	.zero		2


//--------------------- .nv.info                  --------------------------
	.section	.nv.info,"",@"SHT_CUDA_INFO"
	.align	4


	//----- nvinfo : EIATTR_REGCOUNT
	.align		4
        /*0000*/ 	.byte	0x04, 0x2f
        /*0002*/ 	.short	(.L_2 - .L_1)
	.align		4
.L_1:
        /*0004*/ 	.word	index@(YnGovaluate3X1)
        /*0008*/ 	.word	0x00000019


	//----- nvinfo : EIATTR_FRAME_SIZE
	.align		4
.L_2:
        /*000c*/ 	.byte	0x04, 0x11
        /*000e*/ 	.short	(.L_4 - .L_3)
	.align		4
.L_3:
        /*0010*/ 	.word	index@($__internal_0_$__cuda_sm3x_div_rn_noftz_f32_slowpath)
        /*0014*/ 	.word	0x00000000


	//----- nvinfo : EIATTR_FRAME_SIZE
	.align		4
.L_4:
        /*0018*/ 	.byte	0x04, 0x11
        /*001a*/ 	.short	(.L_6 - .L_5)
	.align		4
.L_5:
        /*001c*/ 	.word	index@(YnGovaluate3X1)
        /*0020*/ 	.word	0x00000000


	//----- nvinfo : EIATTR_MIN_STACK_SIZE
	.align		4
.L_6:
        /*0024*/ 	.byte	0x04, 0x12
        /*0026*/ 	.short	(.L_8 - .L_7)
	.align		4
.L_7:
        /*0028*/ 	.word	index@(YnGovaluate3X1)
        /*002c*/ 	.word	0x00000000
.L_8:


//--------------------- .nv.compat                --------------------------
	.section	.nv.compat,"",@"SHT_CUDA_COMPAT_INFO"
	.align	4
        /*0000*/ 	.byte	0x02, 0x09, 0x00, 0x00, 0x02, 0x02, 0x01, 0x00, 0x02, 0x05, 0x05, 0x00, 0x03, 0x07, 0x01, 0x01
        /*0010*/ 	.byte	0x02, 0x03, 0x00, 0x00, 0x02, 0x06, 0x01, 0x00, 0x04, 0x0b, 0x08, 0x00, 0x01, 0x00, 0x00, 0x00
        /*0020*/ 	.byte	0x00, 0x00, 0x00, 0x00


//--------------------- .nv.info.YnGovaluate3X1   --------------------------
	.section	.nv.info.YnGovaluate3X1,"",@"SHT_CUDA_INFO"
	.sectionflags	@""
	.align	4


	//----- nvinfo : EIATTR_CUDA_API_VERSION
	.align		4
        /*0000*/ 	.byte	0x04, 0x37
        /*0002*/ 	.short	(.L_10 - .L_9)
.L_9:
        /*0004*/ 	.word	0x00000082


	//----- nvinfo : EIATTR_KPARAM_INFO
	.align		4
.L_10:
        /*0008*/ 	.byte	0x04, 0x17
        /*000a*/ 	.short	(.L_12 - .L_11)
.L_11:
        /*000c*/ 	.word	0x00000000
        /*0010*/ 	.short	0x0003
        /*0012*/ 	.short	0x0014
        /*0014*/ 	.byte	0x00, 0xf0, 0x11, 0x00


	//----- nvinfo : EIATTR_KPARAM_INFO
	.align		4
.L_12:
        /*0018*/ 	.byte	0x04, 0x17
        /*001a*/ 	.short	(.L_14 - .L_13)
.L_13:
        /*001c*/ 	.word	0x00000000
        /*0020*/ 	.short	0x0002
        /*0022*/ 	.short	0x0010
        /*0024*/ 	.byte	0x00, 0xf0, 0x11, 0x00


	//----- nvinfo : EIATTR_KPARAM_INFO
	.align		4
.L_14:
        /*0028*/ 	.byte	0x04, 0x17
        /*002a*/ 	.short	(.L_16 - .L_15)
.L_15:
        /*002c*/ 	.word	0x00000000
        /*0030*/ 	.short	0x0001
        /*0032*/ 	.short	0x0008
        /*0034*/ 	.byte	0x00, 0xf5, 0x21, 0x00


	//----- nvinfo : EIATTR_KPARAM_INFO
	.align		4
.L_16:
        /*0038*/ 	.byte	0x04, 0x17
        /*003a*/ 	.short	(.L_18 - .L_17)
.L_17:
        /*003c*/ 	.word	0x00000000
        /*0040*/ 	.short	0x0000
        /*0042*/ 	.short	0x0000
        /*0044*/ 	.byte	0x00, 0xf5, 0x21, 0x00


	//----- nvinfo : EIATTR_SPARSE_MMA_MASK
	.align		4
.L_18:
        /*0048*/ 	.byte	0x03, 0x50
        /*004a*/ 	.short	0x0000


	//----- nvinfo : EIATTR_MAXREG_COUNT
	.align		4
        /*004c*/ 	.byte	0x03, 0x1b
        /*004e*/ 	.short	0x00ff


	//----- nvinfo : EIATTR_MERCURY_ISA_VERSION
	.align		4
        /*0050*/ 	.byte	0x03, 0x5f
        /*0052*/ 	.short	0x0101


	//----- nvinfo : EIATTR_VRC_CTA_INIT_COUNT
	.align		4
        /*0054*/ 	.byte	0x02, 0x4a
	.zero		1
	.zero		1


	//----- nvinfo : EIATTR_EXIT_INSTR_OFFSETS
	.align		4
        /*0058*/ 	.byte	0x04, 0x1c
        /*005a*/ 	.short	(.L_20 - .L_19)


	//   ....[0]....
.L_19:
        /*005c*/ 	.word	0x000000a0


	//   ....[1]....
        /*0060*/ 	.word	0x000079c0


	//----- nvinfo : EIATTR_CRS_STACK_SIZE
	.align		4
.L_20:
        /*0064*/ 	.byte	0x04, 0x1e
        /*0066*/ 	.short	(.L_22 - .L_21)
.L_21:
        /*0068*/ 	.word	0x00000000


	//----- nvinfo : EIATTR_CBANK_PARAM_SIZE
	.align		4
.L_22:
        /*006c*/ 	.byte	0x03, 0x19
        /*006e*/ 	.short	0x0018


	//----- nvinfo : EIATTR_PARAM_CBANK
	.align		4
        /*0070*/ 	.byte	0x04, 0x0a
        /*0072*/ 	.short	(.L_24 - .L_23)
	.align		4
.L_23:
        /*0074*/ 	.word	index@(.nv.constant0.YnGovaluate3X1)
        /*0078*/ 	.short	0x0380
        /*007a*/ 	.short	0x0018


	//----- nvinfo : EIATTR_SW_WAR
	.align		4
.L_24:
        /*007c*/ 	.byte	0x04, 0x36
        /*007e*/ 	.short	(.L_26 - .L_25)
.L_25:
        /*0080*/ 	.word	0x00000008
.L_26:


//--------------------- .nv.callgraph             --------------------------
	.section	.nv.callgraph,"",@"SHT_CUDA_CALLGRAPH"
	.align	4
	.sectionentsize	8
	.align		4
        /*0000*/ 	.word	0x00000000
	.align		4
        /*0004*/ 	.word	0xffffffff
	.align		4
        /*0008*/ 	.word	0x00000000
	.align		4
        /*000c*/ 	.word	0xfffffffe
	.align		4
        /*0010*/ 	.word	0x00000000
	.align		4
        /*0014*/ 	.word	0xfffffffd
	.align		4
        /*0018*/ 	.word	0x00000000
	.align		4
        /*001c*/ 	.word	0xfffffffc


//--------------------- .nv.constant4             --------------------------
	.section	.nv.constant4,"a",@progbits
	.align	8
	.align		8
.nv.constant4:
        /*0000*/ 	.dword	__cudart_i2opi_f


//--------------------- .text.YnGovaluate3X1      --------------------------
	.section	.text.YnGovaluate3X1,"ax",@progbits
	.align	128
        .global         YnGovaluate3X1
        .type           YnGovaluate3X1,@function
        .size           YnGovaluate3X1,(.L_x_88 - YnGovaluate3X1)
        .other          YnGovaluate3X1,@"STO_CUDA_ENTRY STV_DEFAULT"
YnGovaluate3X1:
.text.YnGovaluate3X1:
[----:B------:R-:W-:Y:S01]  /*0000*/  LDC R1, c[0x0][0x37c] ;  /* 0x0000df00ff017b82 */ /* 0x000fe20000000800 */
[----:B------:R-:W0:Y:S07]  /*0010*/  S2R R3, SR_TID.X ;  /* 0x0000000000037919 */ /* 0x000e2e0000002100 */
[----:B------:R-:W-:Y:S01]  /*0020*/  S2UR UR4, SR_CTAID.Y ;  /* 0x00000000000479c3 */ /* 0x000fe20000002600 */
[----:B------:R-:W1:Y:S01]  /*0030*/  LDCU UR5, c[0x0][0x370] ;  /* 0x00006e00ff0577ac */ /* 0x000e620008000800 */
[----:B------:R-:W2:Y:S06]  /*0040*/  LDCU UR7, c[0x0][0x394] ;  /* 0x00007280ff0777ac */ /* 0x000eac0008000800 */
[----:B------:R-:W1:Y:S08]  /*0050*/  S2UR UR6, SR_CTAID.X ;  /* 0x00000000000679c3 */ /* 0x000e700000002500 */
[----:B------:R-:W0:Y:S01]  /*0060*/  LDC R4, c[0x0][0x360] ;  /* 0x0000d800ff047b82 */ /* 0x000e220000000800 */
[----:B-1----:R-:W-:-:S06]  /*0070*/  UIMAD UR4, UR4, UR5, UR6 ;  /* 0x00000005040472a4 */ /* 0x002fcc000f8e0206 */
[----:B0-----:R-:W-:-:S05]  /*0080*/  IMAD R4, R4, UR4, R3 ;  /* 0x0000000404047c24 */ /* 0x001fca000f8e0203 */
[----:B--2---:R-:W-:-:S13]  /*0090*/  ISETP.GE.AND P0, PT, R4, UR7, PT ;  /* 0x0000000704007c0c */ /* 0x004fda000bf06270 */
[----:B------:R-:W-:Y:S05]  /*00a0*/  @P0 EXIT ;  /* 0x000000000000094d */ /* 0x000fea0003800000 */
[----:B------:R-:W0:Y:S01]  /*00b0*/  LDC.64 R8, c[0x0][0x388] ;  /* 0x0000e200ff087b82 */ /* 0x000e220000000a00 */
[----:B------:R-:W1:Y:S07]  /*00c0*/  LDCU.64 UR6, c[0x0][0x358] ;  /* 0x00006b00ff0677ac */ /* 0x000e6e0008000a00 */
[----:B------:R-:W2:Y:S01]  /*00d0*/  LDC R7, c[0x0][0x390] ;  /* 0x0000e400ff077b82 */ /* 0x000ea20000000800 */
[----:B0-----:R-:W-:-:S05]  /*00e0*/  IMAD.WIDE R8, R4, 0x4, R8 ;  /* 0x0000000404087825 */ /* 0x001fca00078e0208 */
[----:B-1----:R-:W3:Y:S01]  /*00f0*/  LDG.E.CONSTANT R5, desc[UR6][R8.64] ;  /* 0x0000000608057981 */ /* 0x002ee2000c1e9900 */
[C---:B--2---:R-:W-:Y:S01]  /*0100*/  FSETP.GEU.AND P0, PT, |R7|.reuse, 1.175494350822287508e-38, PT ;  /* 0x008000000700780b */ /* 0x044fe20003f0e200 */
[----:B------:R-:W-:Y:S01]  /*0110*/  FADD R3, |R7|, -RZ ;  /* 0x800000ff07037221 */ /* 0x000fe20000000200 */
[----:B---3--:R-:W0:Y:S11]  /*0120*/  F2I.TRUNC.NTZ R5, R5 ;  /* 0x0000000500057305 */ /* 0x008e36000020f100 */
[----:B------:R-:W-:Y:S05]  /*0130*/  @P0 BRA `(.L_x_0) ;  /* 0x0000000000380947 */ /* 0x000fea0003800000 */
[----:B------:R-:W1:Y:S01]  /*0140*/  MUFU.RCP R0, |R7| ;  /* 0x4000000700007308 */ /* 0x000e620000001000 */
[----:B------:R-:W-:Y:S02]  /*0150*/  UMOV UR4, 0x3f22f983 ;  /* 0x3f22f98300047882 */ /* 0x000fe40000000000 */
[----:B------:R-:W-:-:S05]  /*0160*/  MOV R6, UR4 ;  /* 0x0000000400067c02 */ /* 0x000fca0008000f00 */
[----:B------:R-:W2:Y:S01]  /*0170*/  FCHK P0, -R6, |R7| ;  /* 0x4000000706007302 */ /* 0x000ea20000000100 */
[----:B-1----:R-:W-:-:S04]  /*0180*/  FFMA R9, R0, -|R7|, 1 ;  /* 0x3f80000000097423 */ /* 0x002fc80000000c07 */
[----:B------:R-:W-:-:S04]  /*0190*/  FFMA R0, R0, R9, R0 ;  /* 0x0000000900007223 */ /* 0x000fc80000000000 */
[----:B------:R-:W-:-:S04]  /*01a0*/  FFMA R2, R0, -0.63661974668502807617, RZ ;  /* 0xbf22f98300027823 */ /* 0x000fc800000000ff */
[----:B------:R-:W-:-:S04]  /*01b0*/  FFMA R9, R2, -|R7|, -0.63661974668502807617 ;  /* 0xbf22f98302097423 */ /* 0x000fc80000000c07 */
[----:B------:R-:W-:Y:S01]  /*01c0*/  FFMA R0, R0, R9, R2 ;  /* 0x0000000900007223 */ /* 0x000fe20000000002 */
[----:B--2---:R-:W-:Y:S06]  /*01d0*/  @!P0 BRA `(.L_x_1) ;  /* 0x0000001800948947 */ /* 0x004fec0003800000 */
[----:B------:R-:W-:Y:S01]  /*01e0*/  IMAD.MOV.U32 R0, RZ, RZ, -0x40dd067d ;  /* 0xbf22f983ff007424 */ /* 0x000fe200078e00ff */
[----:B------:R-:W-:-:S07]  /*01f0*/  MOV R8, 0x210 ;  /* 0x0000021000087802 */ /* 0x000fce0000000f00 */
[----:B0-----:R-:W-:Y:S05]  /*0200*/  CALL.REL.NOINC `($__internal_0_$__cuda_sm3x_div_rn_noftz_f32_slowpath) ;  /* 0x0000007400f07944 */ /* 0x001fea0003c00000 */
[----:B------:R-:W-:Y:S05]  /*0210*/  BRA `(.L_x_1) ;  /* 0x0000001800847947 */ /* 0x000fea0003800000 */
.L_x_0:
[----:B------:R-:W-:-:S13]  /*0220*/  FSETP.GTU.AND P0, PT, |R7|, 1.6985707283020019531, PT ;  /* 0x3fd96ac40700780b */ /* 0x000fda0003f0c200 */
[----:B------:R-:W-:Y:S05]  /*0230*/  @P0 BRA `(.L_x_2) ;  /* 0x0000000c00700947 */ /* 0x000fea0003800000 */
[----:B------:R-:W-:-:S13]  /*0240*/  FSETP.GTU.AND P0, PT, |R7|, 8, PT ;  /* 0x410000000700780b */ /* 0x000fda0003f0c200 */
[----:B------:R-:W-:Y:S05]  /*0250*/  @P0 BRA `(.L_x_3) ;  /* 0x0000000000540947 */ /* 0x000fea0003800000 */
[----:B------:R-:W-:Y:S02]  /*0260*/  HFMA2 R9, -RZ, RZ, 0.044403076171875, 0.274169921875 ;  /* 0x29af3463ff097431 */ /* 0x000fe400000001ff */
[C---:B------:R-:W-:Y:S01]  /*0270*/  FADD R0, |R7|.reuse, -3.8317060470581054688 ;  /* 0xc0753aac07007421 */ /* 0x040fe20000000200 */
[----:B------:R-:W-:-:S03]  /*0280*/  FADD R2, |R7|, -7.01558685302734375 ;  /* 0xc0e07fb007027421 */ /* 0x000fc60000000200 */
[----:B------:R-:W-:Y:S01]  /*0290*/  FADD R0, R0, 7.6850589891819254262e-08 ;  /* 0x33a5090f00007421 */ /* 0x000fe20000000000 */
[----:B------:R-:W-:-:S03]  /*02a0*/  FADD R2, R2, 1.8321172490232129348e-07 ;  /* 0x3444b8db02027421 */ /* 0x000fc60000000000 */
[----:B------:R-:W-:-:S04]  /*02b0*/  FFMA R9, R0, R9, 9.2190859980745276658e-13 ;  /* 0x2b81bf4200097423 */ /* 0x000fc80000000009 */
[----:B------:R-:W-:-:S04]  /*02c0*/  FFMA R9, R0, R9, -2.5706882803011588123e-11 ;  /* 0xade21ec100097423 */ /* 0x000fc80000000009 */
[----:B------:R-:W-:-:S04]  /*02d0*/  FFMA R9, R0, R9, -2.0179057036440184447e-10 ;  /* 0xaf5ddeff00097423 */ /* 0x000fc80000000009 */
[----:B------:R-:W-:-:S04]  /*02e0*/  FFMA R9, R0, R9, 4.5125276848523299122e-09 ;  /* 0x319b0c9d00097423 */ /* 0x000fc80000000009 */
[----:B------:R-:W-:-:S04]  /*02f0*/  FFMA R9, R0, R9, 2.7016289649850477872e-08 ;  /* 0x32e8117300097423 */ /* 0x000fc80000000009 */
[----:B------:R-:W-:-:S04]  /*0300*/  FFMA R9, R0, R9, -5.3477970141102559865e-07 ;  /* 0xb50f8dc800097423 */ /* 0x000fc80000000009 */
[----:B------:R-:W-:-:S04]  /*0310*/  FFMA R9, R0, R9, -2.3602763121743919328e-06 ;  /* 0xb61e653d00097423 */ /* 0x000fc80000000009 */
[----:B------:R-:W-:-:S04]  /*0320*/  FFMA R9, R0, R9, 4.1210809285985305905e-05 ;  /* 0x382cd9c500097423 */ /* 0x000fc80000000009 */
[----:B------:R-:W-:-:S04]  /*0330*/  FFMA R9, R0, R9, 0.00011917029041796922684 ;  /* 0x38f9eb1000097423 */ /* 0x000fc80000000009 */
[----:B------:R-:W-:-:S04]  /*0340*/  FFMA R9, R0, R9, -0.0018075588159263134003 ;  /* 0xbaeceb9c00097423 */ /* 0x000fc80000000009 */
[----:B------:R-:W-:-:S04]  /*0350*/  FFMA R9, R0, R9, -0.0025548927951604127884 ;  /* 0xbb276ffd00097423 */ /* 0x000fc80000000009 */
[----:B------:R-:W-:-:S04]  /*0360*/  FFMA R9, R0, R9, 0.033013891428709030151 ;  /* 0x3d07399300097423 */ /* 0x000fc80000000009 */
[----:B------:R-:W-:-:S04]  /*0370*/  FMUL R9, R9, R2 ;  /* 0x0000000209097220 */ /* 0x000fc80000400000 */
[----:B------:R-:W-:-:S04]  /*0380*/  FMUL R0, R0, R9 ;  /* 0x0000000900007220 */ /* 0x000fc80000400000 */
[----:B------:R-:W-:Y:S01]  /*0390*/  FMUL R11, R0, |R7| ;  /* 0x40000007000b7220 */ /* 0x000fe20000400000 */
[----:B------:R-:W-:Y:S06]  /*03a0*/  BRA `(.L_x_4) ;  /* 0x0000000800547947 */ /* 0x000fec0003800000 */
.L_x_3:
[----:B------:R-:W-:Y:S01]  /*03b0*/  FSETP.NEU.AND P0, PT, |R7|, +INF , PT ;  /* 0x7f8000000700780b */ /* 0x000fe20003f0d200 */
[----:B------:R-:W-:-:S12]  /*03c0*/  IMAD.MOV.U32 R11, RZ, RZ, RZ ;  /* 0x000000ffff0b7224 */ /* 0x000fd800078e00ff */
[----:B------:R-:W-:Y:S05]  /*03d0*/  @!P0 BRA `(.L_x_4) ;  /* 0x0000000800488947 */ /* 0x000fea0003800000 */
[----:B------:R-:W1:Y:S01]  /*03e0*/  MUFU.RCP R6, |R7| ;  /* 0x4000000700067308 */ /* 0x000e620000001000 */
[----:B------:R-:W-:Y:S01]  /*03f0*/  MOV R9, 0x3fca3ba2 ;  /* 0x3fca3ba200097802 */ /* 0x000fe20000000f00 */
[----:B-1----:R-:W-:-:S04]  /*0400*/  FMUL R2, R6, R6 ;  /* 0x0000000606027220 */ /* 0x002fc80000400000 */
[----:B------:R-:W-:-:S04]  /*0410*/  FFMA R9, R2, -R9, 0.36148586869239807129 ;  /* 0x3eb914ad02097423 */ /* 0x000fc80000000809 */
[----:B------:R-:W-:-:S04]  /*0420*/  FFMA R9, R2, R9, -0.16401261091232299805 ;  /* 0xbe27f2ec02097423 */ /* 0x000fc80000000009 */
[----:B------:R-:W-:Y:S01]  /*0430*/  FFMA R0, R2, R9, 0.37499991059303283691 ;  /* 0x3ebffffd02007423 */ /* 0x000fe20000000009 */
[----:B------:R-:W-:-:S03]  /*0440*/  IMAD.MOV.U32 R9, RZ, RZ, 0x4082cb37 ;  /* 0x4082cb37ff097424 */ /* 0x000fc600078e00ff */
[----:B------:R-:W-:Y:S01]  /*0450*/  FFMA R0, R6, R0, |R7| ;  /* 0x0000000006007223 */ /* 0x000fe20000000407 */
[----:B------:R-:W-:-:S03]  /*0460*/  FFMA R9, R2, -R9, 0.74987655878067016602 ;  /* 0x3f3ff7e902097423 */ /* 0x000fc60000000809 */
[C---:B------:R-:W-:Y:S01]  /*0470*/  FMUL R6, R0.reuse, 0.63661974668502807617 ;  /* 0x3f22f98300067820 */ /* 0x040fe20000400000 */
[----:B------:R-:W-:Y:S01]  /*0480*/  FSETP.GE.AND P0, PT, |R0|, 105615, PT ;  /* 0x47ce47800000780b */ /* 0x000fe20003f06200 */
[C---:B------:R-:W-:Y:S02]  /*0490*/  FFMA R9, R2.reuse, R9, -0.19291564822196960449 ;  /* 0xbe458bae02097423 */ /* 0x040fe40000000009 */
[----:B------:R-:W1:Y:S02]  /*04a0*/  F2I.NTZ R17, R6 ;  /* 0x0000000600117305 */ /* 0x000e640000203100 */
[----:B------:R-:W-:-:S04]  /*04b0*/  FFMA R9, R2, R9, 0.18749825656414031982 ;  /* 0x3e3fff8b02097423 */ /* 0x000fc80000000009 */
[----:B------:R-:W-:Y:S01]  /*04c0*/  FFMA R2, R2, R9, 1 ;  /* 0x3f80000002027423 */ /* 0x000fe20000000009 */
[----:B-1----:R-:W-:-:S05]  /*04d0*/  I2FP.F32.S32 R11, R17 ;  /* 0x00000011000b7245 */ /* 0x002fca0000201400 */
[----:B------:R-:W-:-:S04]  /*04e0*/  FFMA R8, R11, -1.5707962512969970703, R0 ;  /* 0xbfc90fda0b087823 */ /* 0x000fc80000000000 */
[----:B------:R-:W-:-:S04]  /*04f0*/  FFMA R8, R11, -7.5497894158615963534e-08, R8 ;  /* 0xb3a221680b087823 */ /* 0x000fc80000000008 */
[----:B------:R-:W-:Y:S01]  /*0500*/  FFMA R8, R11, -5.3903029534742383927e-15, R8 ;  /* 0xa7c234c50b087823 */ /* 0x000fe20000000008 */
[----:B------:R-:W-:Y:S06]  /*0510*/  @!P0 BRA `(.L_x_5) ;  /* 0x0000000400788947 */ /* 0x000fec0003800000 */
[----:B------:R-:W-:-:S13]  /*0520*/  FSETP.NEU.AND P0, PT, |R0|, +INF , PT ;  /* 0x7f8000000000780b */ /* 0x000fda0003f0d200 */
[----:B------:R-:W-:Y:S01]  /*0530*/  @!P0 FMUL R8, RZ, R0 ;  /* 0x00000000ff088220 */ /* 0x000fe20000400000 */
[----:B------:R-:W-:Y:S01]  /*0540*/  @!P0 MOV R17, RZ ;  /* 0x000000ff00118202 */ /* 0x000fe20000000f00 */
[----:B------:R-:W-:Y:S06]  /*0550*/  @!P0 BRA `(.L_x_5) ;  /* 0x0000000400688947 */ /* 0x000fec0003800000 */
[----:B------:R-:W-:Y:S02]  /*0560*/  IMAD.SHL.U32 R6, R0, 0x100, RZ ;  /* 0x0000010000067824 */ /* 0x000fe400078e00ff */
[----:B------:R-:W-:Y:S02]  /*0570*/  HFMA2 R17, -RZ, RZ, 0, 0 ;  /* 0x00000000ff117431 */ /* 0x000fe400000001ff */
[----:B------:R-:W-:Y:S01]  /*0580*/  IMAD.MOV.U32 R19, RZ, RZ, RZ ;  /* 0x000000ffff137224 */ /* 0x000fe200078e00ff */
[----:B------:R-:W-:Y:S01]  /*0590*/  MOV R20, RZ ;  /* 0x000000ff00147202 */ /* 0x000fe20000000f00 */
[----:B------:R-:W1:Y:S01]  /*05a0*/  LDCU.64 UR8, c[0x4][URZ] ;  /* 0x01000000ff0877ac */ /* 0x000e620008000a00 */
[----:B------:R-:W-:Y:S01]  /*05b0*/  LOP3.LUT R18, R6, 0x80000000, RZ, 0xfc, !PT ;  /* 0x8000000006127812 */ /* 0x000fe200078efcff */
[----:B------:R-:W-:-:S06]  /*05c0*/  UMOV UR4, URZ ;  /* 0x000000ff00047c82 */ /* 0x000fcc0008000000 */
.L_x_6:
[----:B-1----:R-:W-:Y:S01]  /*05d0*/  MOV R9, UR9 ;  /* 0x0000000900097c02 */ /* 0x002fe20008000f00 */
[----:B------:R-:W-:-:S05]  /*05e0*/  IMAD.U32 R8, RZ, RZ, UR8 ;  /* 0x00000008ff087e24 */ /* 0x000fca000f8e00ff */
[----:B------:R-:W2:Y:S01]  /*05f0*/  LDG.E.CONSTANT R9, desc[UR6][R8.64] ;  /* 0x0000000608097981 */ /* 0x000ea2000c1e9900 */
[----:B------:R-:W-:Y:S01]  /*0600*/  UIADD3 UR4, UPT, UPT, UR4, 0x1, URZ ;  /* 0x0000000104047890 */ /* 0x000fe2000fffe0ff */
[C---:B------:R-:W-:Y:S01]  /*0610*/  ISETP.EQ.AND P0, PT, R20.reuse, RZ, PT ;  /* 0x000000ff1400720c */ /* 0x040fe20003f02270 */
[----:B------:R-:W-:Y:S01]  /*0620*/  UIADD3 UR8, UP1, UPT, UR8, 0x4, URZ ;  /* 0x0000000408087890 */ /* 0x000fe2000ff3e0ff */
[C---:B------:R-:W-:Y:S01]  /*0630*/  ISETP.EQ.AND P1, PT, R20.reuse, 0x4, PT ;  /* 0x000000041400780c */ /* 0x040fe20003f22270 */
[----:B------:R-:W-:Y:S01]  /*0640*/  UISETP.NE.AND UP0, UPT, UR4, 0x6, UPT ;  /* 0x000000060400788c */ /* 0x000fe2000bf05270 */
[C---:B------:R-:W-:Y:S01]  /*0650*/  ISETP.EQ.AND P2, PT, R20.reuse, 0x8, PT ;  /* 0x000000081400780c */ /* 0x040fe20003f42270 */
[----:B------:R-:W-:Y:S01]  /*0660*/  UIADD3.X UR9, UPT, UPT, URZ, UR9, URZ, UP1, !UPT ;  /* 0x00000009ff097290 */ /* 0x000fe20008ffe4ff */
[C---:B------:R-:W-:Y:S02]  /*0670*/  ISETP.EQ.AND P3, PT, R20.reuse, 0xc, PT ;  /* 0x0000000c1400780c */ /* 0x040fe40003f62270 */
[----:B------:R-:W-:-:S02]  /*0680*/  ISETP.EQ.AND P4, PT, R20, 0x10, PT ;  /* 0x000000101400780c */ /* 0x000fc40003f82270 */
[C---:B------:R-:W-:Y:S02]  /*0690*/  ISETP.EQ.AND P5, PT, R20.reuse, 0x14, PT ;  /* 0x000000141400780c */ /* 0x040fe40003fa2270 */
[----:B------:R-:W-:Y:S01]  /*06a0*/  IADD3 R20, PT, PT, R20, 0x4, RZ ;  /* 0x0000000414147810 */ /* 0x000fe20007ffe0ff */
[----:B--2---:R-:W-:-:S03]  /*06b0*/  IMAD.WIDE.U32 R10, R9, R18, RZ ;  /* 0x00000012090a7225 */ /* 0x004fc600078e00ff */
[----:B------:R-:W-:-:S04]  /*06c0*/  IADD3 R10, P6, PT, R10, R17, RZ ;  /* 0x000000110a0a7210 */ /* 0x000fc80007fde0ff */
[-C--:B------:R-:W-:Y:S01]  /*06d0*/  @P0 MOV R6, R10.reuse ;  /* 0x0000000a00060202 */ /* 0x080fe20000000f00 */
[----:B------:R-:W-:Y:S01]  /*06e0*/  IMAD.X R17, R11, 0x1, R19, P6 ;  /* 0x000000010b117824 */ /* 0x000fe200030e0613 */
[-C--:B------:R-:W-:Y:S01]  /*06f0*/  @P2 MOV R13, R10.reuse ;  /* 0x0000000a000d2202 */ /* 0x080fe20000000f00 */
[--C-:B------:R-:W-:Y:S01]  /*0700*/  @P1 IMAD.MOV.U32 R12, RZ, RZ, R10.reuse ;  /* 0x000000ffff0c1224 */ /* 0x100fe200078e000a */
[----:B------:R-:W-:Y:S01]  /*0710*/  @P4 MOV R15, R10 ;  /* 0x0000000a000f4202 */ /* 0x000fe20000000f00 */
[--C-:B------:R-:W-:Y:S02]  /*0720*/  @P3 IMAD.MOV.U32 R14, RZ, RZ, R10.reuse ;  /* 0x000000ffff0e3224 */ /* 0x100fe400078e000a */
[----:B------:R-:W-:Y:S01]  /*0730*/  @P5 IMAD.MOV.U32 R16, RZ, RZ, R10 ;  /* 0x000000ffff105224 */ /* 0x000fe200078e000a */
[----:B------:R-:W-:Y:S06]  /*0740*/  BRA.U UP0, `(.L_x_6) ;  /* 0xfffffffd00a07547 */ /* 0x000fec000b83ffff */
[----:B------:R-:W-:-:S04]  /*0750*/  SHF.R.U32.HI R8, RZ, 0x17, R0 ;  /* 0x00000017ff087819 */ /* 0x000fc80000011600 */
[C---:B------:R-:W-:Y:S02]  /*0760*/  LOP3.LUT R9, R8.reuse, 0xe0, RZ, 0xc0, !PT ;  /* 0x000000e008097812 */ /* 0x040fe400078ec0ff */
[----:B------:R-:W-:-:S03]  /*0770*/  LOP3.LUT P6, RZ, R8, 0x1f, RZ, 0xc0, !PT ;  /* 0x0000001f08ff7812 */ /* 0x000fc600078cc0ff */
[----:B------:R-:W-:-:S05]  /*0780*/  VIADD R9, R9, 0xffffff80 ;  /* 0xffffff8009097836 */ /* 0x000fca0000000000 */
[----:B------:R-:W-:-:S04]  /*0790*/  SHF.R.U32.HI R9, RZ, 0x5, R9 ;  /* 0x00000005ff097819 */ /* 0x000fc80000011609 */
[----:B------:R-:W-:-:S04]  /*07a0*/  LEA R19, -R9, RZ, 0x2 ;  /* 0x000000ff09137211 */ /* 0x000fc800078e11ff */
[C---:B------:R-:W-:Y:S02]  /*07b0*/  ISETP.EQ.AND P3, PT, R19.reuse, -0x18, PT ;  /* 0xffffffe81300780c */ /* 0x040fe40003f62270 */
[C---:B------:R-:W-:Y:S02]  /*07c0*/  ISETP.EQ.AND P4, PT, R19.reuse, -0x14, PT ;  /* 0xffffffec1300780c */ /* 0x040fe40003f82270 */
[C---:B------:R-:W-:Y:S02]  /*07d0*/  ISETP.EQ.AND P2, PT, R19.reuse, -0x10, PT ;  /* 0xfffffff01300780c */ /* 0x040fe40003f42270 */
[C---:B------:R-:W-:Y:S02]  /*07e0*/  ISETP.EQ.AND P1, PT, R19.reuse, -0xc, PT ;  /* 0xfffffff41300780c */ /* 0x040fe40003f22270 */
[C---:B------:R-:W-:Y:S02]  /*07f0*/  ISETP.EQ.AND P0, PT, R19.reuse, -0x8, PT ;  /* 0xfffffff81300780c */ /* 0x040fe40003f02270 */
[----:B------:R-:W-:-:S03]  /*0800*/  ISETP.EQ.AND P5, PT, R19, RZ, PT ;  /* 0x000000ff1300720c */ /* 0x000fc60003fa2270 */
[----:B------:R-:W-:Y:S01]  /*0810*/  @P3 IMAD.MOV.U32 R18, RZ, RZ, R6 ;  /* 0x000000ffff123224 */ /* 0x000fe200078e0006 */
[C---:B------:R-:W-:Y:S01]  /*0820*/  ISETP.EQ.AND P3, PT, R19.reuse, -0x4, PT ;  /* 0xfffffffc1300780c */ /* 0x040fe20003f62270 */
[----:B------:R-:W-:Y:S01]  /*0830*/  @P4 IMAD.MOV.U32 R18, RZ, RZ, R12 ;  /* 0x000000ffff124224 */ /* 0x000fe200078e000c */
[----:B------:R-:W-:Y:S01]  /*0840*/  @P4 MOV R9, R6 ;  /* 0x0000000600094202 */ /* 0x000fe20000000f00 */
[----:B------:R-:W-:Y:S01]  /*0850*/  @P2 IMAD.MOV.U32 R18, RZ, RZ, R13 ;  /* 0x000000ffff122224 */ /* 0x000fe200078e000d */
[----:B------:R-:W-:Y:S01]  /*0860*/  ISETP.EQ.AND P4, PT, R19, 0x4, PT ;  /* 0x000000041300780c */ /* 0x000fe20003f82270 */
[----:B------:R-:W-:Y:S01]  /*0870*/  @P1 IMAD.MOV.U32 R18, RZ, RZ, R14 ;  /* 0x000000ffff121224 */ /* 0x000fe200078e000e */
[----:B------:R-:W-:Y:S01]  /*0880*/  @P2 MOV R9, R12 ;  /* 0x0000000c00092202 */ /* 0x000fe20000000f00 */
[----:B------:R-:W-:Y:S01]  /*0890*/  @P0 IMAD.MOV.U32 R18, RZ, RZ, R15 ;  /* 0x000000ffff120224 */ /* 0x000fe200078e000f */
[----:B------:R-:W-:Y:S02]  /*08a0*/  @P1 MOV R9, R13 ;  /* 0x0000000d00091202 */ /* 0x000fe40000000f00 */
[----:B------:R-:W-:-:S03]  /*08b0*/  @P0 MOV R9, R14 ;  /* 0x0000000e00090202 */ /* 0x000fc60000000f00 */
[----:B------:R-:W-:Y:S01]  /*08c0*/  @P3 MOV R9, R15 ;  /* 0x0000000f00093202 */ /* 0x000fe20000000f00 */
[----:B------:R-:W-:Y:S01]  /*08d0*/  @P3 IMAD.MOV.U32 R18, RZ, RZ, R16 ;  /* 0x000000ffff123224 */ /* 0x000fe200078e0010 */
[----:B------:R-:W-:Y:S01]  /*08e0*/  @P5 MOV R9, R16 ;  /* 0x0000001000095202 */ /* 0x000fe20000000f00 */
[----:B------:R-:W-:Y:S01]  /*08f0*/  @P5 IMAD.MOV.U32 R18, RZ, RZ, R17 ;  /* 0x000000ffff125224 */ /* 0x000fe200078e0011 */
[----:B------:R-:W-:-:S05]  /*0900*/  @P4 MOV R9, R17 ;  /* 0x0000001100094202 */ /* 0x000fca0000000f00 */
[----:B------:R-:W-:Y:S01]  /*0910*/  IMAD.MOV.U32 R10, RZ, RZ, R9 ;  /* 0x000000ffff0a7224 */ /* 0x000fe200078e0009 */
[----:B------:R-:W-:Y:S06]  /*0920*/  @!P6 BRA `(.L_x_7) ;  /* 0x00000000002ce947 */ /* 0x000fec0003800000 */
[----:B------:R-:W-:Y:S01]  /*0930*/  @P2 MOV R11, R6 ;  /* 0x00000006000b2202 */ /* 0x000fe20000000f00 */
[----:B------:R-:W-:Y:S01]  /*0940*/  @P1 IMAD.MOV.U32 R11, RZ, RZ, R12 ;  /* 0x000000ffff0b1224 */ /* 0x000fe200078e000c */
[----:B------:R-:W-:Y:S01]  /*0950*/  @P0 MOV R11, R13 ;  /* 0x0000000d000b0202 */ /* 0x000fe20000000f00 */
[----:B------:R-:W-:Y:S01]  /*0960*/  @P3 IMAD.MOV.U32 R11, RZ, RZ, R14 ;  /* 0x000000ffff0b3224 */ /* 0x000fe200078e000e */
[----:B------:R-:W-:Y:S02]  /*0970*/  ISETP.EQ.AND P0, PT, R19, 0x8, PT ;  /* 0x000000081300780c */ /* 0x000fe40003f02270 */
[----:B------:R-:W-:Y:S01]  /*0980*/  @P5 MOV R11, R15 ;  /* 0x0000000f000b5202 */ /* 0x000fe20000000f00 */
[----:B------:R-:W-:Y:S01]  /*0990*/  @P4 IMAD.MOV.U32 R11, RZ, RZ, R16 ;  /* 0x000000ffff0b4224 */ /* 0x000fe200078e0010 */
[----:B------:R-:W-:-:S04]  /*09a0*/  LOP3.LUT R9, R8, 0x1f, RZ, 0xc0, !PT ;  /* 0x0000001f08097812 */ /* 0x000fc800078ec0ff */
[----:B------:R-:W-:-:S05]  /*09b0*/  SHF.L.W.U32.HI R18, R10, R9, R18 ;  /* 0x000000090a127219 */ /* 0x000fca0000010e12 */
[----:B------:R-:W-:-:S04]  /*09c0*/  @P0 MOV R11, R17 ;  /* 0x00000011000b0202 */ /* 0x000fc80000000f00 */
[----:B------:R-:W-:-:S07]  /*09d0*/  SHF.L.W.U32.HI R10, R11, R9, R10 ;  /* 0x000000090b0a7219 */ /* 0x000fce0000010e0a */
.L_x_7:
[C---:B------:R-:W-:Y:S01]  /*09e0*/  SHF.L.W.U32.HI R19, R10.reuse, 0x2, R18 ;  /* 0x000000020a137819 */ /* 0x040fe20000010e12 */
[----:B------:R-:W-:Y:S01]  /*09f0*/  IMAD.SHL.U32 R8, R10, 0x4, RZ ;  /* 0x000000040a087824 */ /* 0x000fe200078e00ff */
[----:B------:R-:W-:Y:S01]  /*0a00*/  UMOV UR4, 0x54442d19 ;  /* 0x54442d1900047882 */ /* 0x000fe20000000000 */
[----:B------:R-:W-:Y:S01]  /*0a10*/  UMOV UR5, 0x3bf921fb ;  /* 0x3bf921fb00057882 */ /* 0x000fe20000000000 */
[----:B------:R-:W-:Y:S02]  /*0a20*/  SHF.R.S32.HI R9, RZ, 0x1f, R19 ;  /* 0x0000001fff097819 */ /* 0x000fe40000011413 */
[----:B------:R-:W-:Y:S02]  /*0a30*/  ISETP.GE.AND P0, PT, R0, RZ, PT ;  /* 0x000000ff0000720c */ /* 0x000fe40003f06270 */
[C---:B------:R-:W-:Y:S02]  /*0a40*/  LOP3.LUT R8, R9.reuse, R8, RZ, 0x3c, !PT ;  /* 0x0000000809087212 */ /* 0x040fe400078e3cff */
[----:B------:R-:W-:-:S02]  /*0a50*/  LOP3.LUT R9, R9, R19, RZ, 0x3c, !PT ;  /* 0x0000001309097212 */ /* 0x000fc400078e3cff */
[----:B------:R-:W-:Y:S02]  /*0a60*/  SHF.R.U32.HI R17, RZ, 0x1e, R18 ;  /* 0x0000001eff117819 */ /* 0x000fe40000011612 */
[C---:B------:R-:W-:Y:S02]  /*0a70*/  LOP3.LUT R0, R19.reuse, R0, RZ, 0x3c, !PT ;  /* 0x0000000013007212 */ /* 0x040fe400078e3cff */
[----:B------:R-:W1:Y:S01]  /*0a80*/  I2F.F64.S64 R8, R8 ;  /* 0x0000000800087312 */ /* 0x000e620000301c00 */
[----:B------:R-:W-:Y:S02]  /*0a90*/  LEA.HI R17, R19, R17, RZ, 0x1 ;  /* 0x0000001113117211 */ /* 0x000fe400078f08ff */
[----:B------:R-:W-:Y:S02]  /*0aa0*/  ISETP.GE.AND P1, PT, R0, RZ, PT ;  /* 0x000000ff0000720c */ /* 0x000fe40003f26270 */
[----:B------:R-:W-:-:S05]  /*0ab0*/  IADD3 R0, PT, PT, -R17, RZ, RZ ;  /* 0x000000ff11007210 */ /* 0x000fca0007ffe1ff */
[----:B------:R-:W-:Y:S01]  /*0ac0*/  @!P0 IMAD.MOV.U32 R17, RZ, RZ, R0 ;  /* 0x000000ffff118224 */ /* 0x000fe200078e0000 */
[----:B-1----:R-:W-:-:S10]  /*0ad0*/  DMUL R10, R8, UR4 ;  /* 0x00000004080a7c28 */ /* 0x002fd40008000000 */
[----:B------:R-:W1:Y:S02]  /*0ae0*/  F2F.F32.F64 R10, R10 ;  /* 0x0000000a000a7310 */ /* 0x000e640000301000 */
[----:B-1----:R-:W-:-:S07]  /*0af0*/  FSEL R8, -R10, R10, !P1 ;  /* 0x0000000a0a087208 */ /* 0x002fce0004800100 */
.L_x_5:
[----:B------:R-:W-:Y:S01]  /*0b00*/  LOP3.LUT R17, R17, 0x3, RZ, 0xc0, !PT ;  /* 0x0000000311117812 */ /* 0x000fe200078ec0ff */
[----:B------:R-:W-:Y:S01]  /*0b10*/  IMAD.MOV.U32 R18, RZ, RZ, 0x37cbac00 ;  /* 0x37cbac00ff127424 */ /* 0x000fe200078e00ff */
[----:B------:R-:W-:Y:S02]  /*0b20*/  MOV R0, 0x3fc90fdb ;  /* 0x3fc90fdb00007802 */ /* 0x000fe40000000f00 */
[----:B------:R-:W-:Y:S02]  /*0b30*/  I2FP.F32.U32 R17, R17 ;  /* 0x0000001100117245 */ /* 0x000fe40000201000 */
[----:B------:R-:W-:-:S03]  /*0b40*/  MOV R11, 0x3c0885e4 ;  /* 0x3c0885e4000b7802 */ /* 0x000fc60000000f00 */
[----:B------:R-:W-:-:S04]  /*0b50*/  FFMA R17, R17, R0, -2.3561944961547851562 ;  /* 0xc016cbe411117423 */ /* 0x000fc80000000000 */
[----:B------:R-:W-:Y:S02]  /*0b60*/  FADD R8, R17, R8 ;  /* 0x0000000811087221 */ /* 0x000fe40000000000 */
[----:B------:R-:W1:Y:S02]  /*0b70*/  MUFU.RSQ R17, |R7| ;  /* 0x4000000700117308 */ /* 0x000e640000001400 */
[----:B------:R-:W-:-:S06]  /*0b80*/  FMUL R0, R8, 0.63661974668502807617 ;  /* 0x3f22f98308007820 */ /* 0x000fcc0000400000 */
[----:B------:R-:W2:Y:S01]  /*0b90*/  F2I.NTZ R0, R0 ;  /* 0x0000000000007305 */ /* 0x000ea20000203100 */
[----:B-1----:R-:W-:-:S04]  /*0ba0*/  FMUL R17, R17, 0.79788458347320556641 ;  /* 0x3f4c422a11117820 */ /* 0x002fc80000400000 */
[----:B------:R-:W-:Y:S01]  /*0bb0*/  FMUL R17, R2, R17 ;  /* 0x0000001102117220 */ /* 0x000fe20000400000 */
[----:B--2---:R-:W-:Y:S02]  /*0bc0*/  I2FP.F32.S32 R9, R0 ;  /* 0x0000000000097245 */ /* 0x004fe40000201400 */
[C---:B------:R-:W-:Y:S01]  /*0bd0*/  LOP3.LUT R10, R0.reuse, 0x1, RZ, 0xc0, !PT ;  /* 0x00000001000a7812 */ /* 0x040fe200078ec0ff */
[----:B------:R-:W-:Y:S02]  /*0be0*/  VIADD R0, R0, 0x1 ;  /* 0x0000000100007836 */ /* 0x000fe40000000000 */
[C---:B------:R-:W-:Y:S01]  /*0bf0*/  FFMA R8, R9.reuse, -1.5707962512969970703, R8 ;  /* 0xbfc90fda09087823 */ /* 0x040fe20000000008 */
[----:B------:R-:W-:Y:S02]  /*0c00*/  ISETP.NE.U32.AND P0, PT, R10, 0x1, PT ;  /* 0x000000010a00780c */ /* 0x000fe40003f05070 */
[----:B------:R-:W-:Y:S01]  /*0c10*/  LOP3.LUT P1, RZ, R0, 0x2, RZ, 0xc0, !PT ;  /* 0x0000000200ff7812 */ /* 0x000fe2000782c0ff */
[----:B------:R-:W-:-:S04]  /*0c20*/  FFMA R8, R9, -7.5497894158615963534e-08, R8 ;  /* 0xb3a2216809087823 */ /* 0x000fc80000000008 */
[C---:B------:R-:W-:Y:S01]  /*0c30*/  FMUL R9, R8.reuse, R8 ;  /* 0x0000000808097220 */ /* 0x040fe20000400000 */
[----:B------:R-:W-:-:S03]  /*0c40*/  FSEL R0, R8, 1, !P0 ;  /* 0x3f80000008007808 */ /* 0x000fc60004000000 */
[----:B------:R-:W-:Y:S01]  /*0c50*/  FFMA R10, R9, R18, -0.0013887860113754868507 ;  /* 0xbab607ed090a7423 */ /* 0x000fe20000000012 */
[----:B------:R-:W-:Y:S02]  /*0c60*/  FSEL R18, R11, 0.041666727513074874878, !P0 ;  /* 0x3d2aaabb0b127808 */ /* 0x000fe40004000000 */
[----:B------:R-:W-:Y:S02]  /*0c70*/  MOV R11, 0x3e2aaaa8 ;  /* 0x3e2aaaa8000b7802 */ /* 0x000fe40000000f00 */
[----:B------:R-:W-:Y:S02]  /*0c80*/  FSEL R10, R10, -0.00019574658654164522886, P0 ;  /* 0xb94d41530a0a7808 */ /* 0x000fe40000000000 */
[----:B------:R-:W-:-:S03]  /*0c90*/  FSEL R11, -R11, -0.4999999701976776123, !P0 ;  /* 0xbeffffff0b0b7808 */ /* 0x000fc60004000100 */
[----:B------:R-:W-:-:S04]  /*0ca0*/  FFMA R10, R9, R10, R18 ;  /* 0x0000000a090a7223 */ /* 0x000fc80000000012 */
[C---:B------:R-:W-:Y:S01]  /*0cb0*/  FFMA R10, R9.reuse, R10, R11 ;  /* 0x0000000a090a7223 */ /* 0x040fe2000000000b */
[----:B------:R-:W-:-:S04]  /*0cc0*/  FFMA R9, R9, R0, RZ ;  /* 0x0000000009097223 */ /* 0x000fc800000000ff */
[----:B------:R-:W-:-:S04]  /*0cd0*/  FFMA R0, R9, R10, R0 ;  /* 0x0000000a09007223 */ /* 0x000fc80000000000 */
[----:B------:R-:W-:-:S04]  /*0ce0*/  @P1 FADD R0, RZ, -R0 ;  /* 0x80000000ff001221 */ /* 0x000fc80000000000 */
[----:B------:R-:W-:-:S07]  /*0cf0*/  FMUL R11, R0, R17 ;  /* 0x00000011000b7220 */ /* 0x000fce0000400000 */
.L_x_4:
[C---:B------:R-:W-:Y:S01]  /*0d00*/  VIADD R0, R3.reuse, 0xc0d55555 ;  /* 0xc0d5555503007836 */ /* 0x040fe20000000000 */
[----:B------:R-:W-:Y:S01]  /*0d10*/  UMOV UR4, 0x3f800000 ;  /* 0x3f80000000047882 */ /* 0x000fe20000000000 */
[----:B------:R-:W-:Y:S01]  /*0d20*/  IMAD.MOV.U32 R9, RZ, RZ, 0x3e055027 ;  /* 0x3e055027ff097424 */ /* 0x000fe200078e00ff */
[----:B------:R-:W-:Y:S02]  /*0d30*/  MOV R18, UR4 ;  /* 0x0000000400127c02 */ /* 0x000fe40008000f00 */
[----:B------:R-:W-:Y:S02]  /*0d40*/  LOP3.LUT R0, R0, 0xff800000, RZ, 0xc0, !PT ;  /* 0xff80000000007812 */ /* 0x000fe400078ec0ff */
[----:B------:R-:W-:Y:S01]  /*0d50*/  FCHK P1, -R18, |R7| ;  /* 0x4000000712007302 */ /* 0x000fe20000020100 */
[C---:B------:R-:W-:Y:S02]  /*0d60*/  ISETP.GT.U32.AND P0, PT, R3.reuse, 0x7f7fffff, PT ;  /* 0x7f7fffff0300780c */ /* 0x040fe40003f04070 */
[----:B------:R-:W-:-:S02]  /*0d70*/  IADD3 R2, PT, PT, R3, -R0, RZ ;  /* 0x8000000003027210 */ /* 0x000fc40007ffe0ff */
[----:B------:R-:W-:Y:S02]  /*0d80*/  I2FP.F32.S32 R0, R0 ;  /* 0x0000000000007245 */ /* 0x000fe40000201400 */
[----:B------:R-:W-:Y:S01]  /*0d90*/  FSETP.GEU.AND P2, PT, |R7|, 1.000000003171076851e-30, PT ;  /* 0x0da242600700780b */ /* 0x000fe20003f4e200 */
[----:B------:R-:W-:Y:S02]  /*0da0*/  FADD R8, R2, -1 ;  /* 0xbf80000002087421 */ /* 0x000fe40000000000 */
[----:B------:R-:W1:Y:S01]  /*0db0*/  MUFU.RCP R2, |R7| ;  /* 0x4000000700027308 */ /* 0x000e620000001000 */
[----:B------:R-:W-:Y:S01]  /*0dc0*/  FFMA R0, R0, 1.1920928955078125e-07, RZ ;  /* 0x3400000000007823 */ /* 0x000fe200000000ff */
[----:B------:R-:W-:Y:S01]  /*0dd0*/  FFMA R9, R8, -R9, 0.14084610342979431152 ;  /* 0x3e1039f608097423 */ /* 0x000fe20000000809 */
[----:B------:R-:W-:-:S03]  /*0de0*/  FSEL R11, |R11|, R11, !P2 ;  /* 0x0000000b0b0b7208 */ /* 0x000fc60005000200 */
[----:B------:R-:W-:-:S04]  /*0df0*/  FFMA R9, R8, R9, -0.12148627638816833496 ;  /* 0xbdf8cdcc08097423 */ /* 0x000fc80000000009 */
[----:B------:R-:W-:-:S04]  /*0e00*/  FFMA R9, R8, R9, 0.13980610668659210205 ;  /* 0x3e0f295508097423 */ /* 0x000fc80000000009 */
[----:B------:R-:W-:Y:S01]  /*0e10*/  FFMA R9, R8, R9, -0.16684235632419586182 ;  /* 0xbe2ad8b908097423 */ /* 0x000fe20000000009 */
[----:B-1----:R-:W-:-:S03]  /*0e20*/  FFMA R17, R2, -|R7|, 1 ;  /* 0x3f80000002117423 */ /* 0x002fc60000000c07 */
[----:B------:R-:W-:Y:S01]  /*0e30*/  FFMA R9, R8, R9, 0.20012299716472625732 ;  /* 0x3e4ced0b08097423 */ /* 0x000fe20000000009 */
[----:B------:R-:W-:-:S03]  /*0e40*/  FFMA R2, R2, R17, R2 ;  /* 0x0000001102027223 */ /* 0x000fc60000000002 */
[----:B------:R-:W-:Y:S01]  /*0e50*/  FFMA R9, R8, R9, -0.24999669194221496582 ;  /* 0xbe7fff2208097423 */ /* 0x000fe20000000009 */
[----:B------:R-:W-:-:S03]  /*0e60*/  FFMA R17, R2, -1, RZ ;  /* 0xbf80000002117823 */ /* 0x000fc600000000ff */
[----:B------:R-:W-:-:S04]  /*0e70*/  FFMA R9, R8, R9, 0.33333182334899902344 ;  /* 0x3eaaaa7808097423 */ /* 0x000fc80000000009 */
[----:B------:R-:W-:-:S04]  /*0e80*/  FFMA R9, R8, R9, -0.5 ;  /* 0xbf00000008097423 */ /* 0x000fc80000000009 */
[----:B------:R-:W-:-:S04]  /*0e90*/  FMUL R9, R8, R9 ;  /* 0x0000000908097220 */ /* 0x000fc80000400000 */
[----:B------:R-:W-:Y:S01]  /*0ea0*/  FFMA R9, R8, R9, R8 ;  /* 0x0000000908097223 */ /* 0x000fe20000000008 */
[----:B------:R-:W-:-:S03]  /*0eb0*/  IMAD.MOV.U32 R8, RZ, RZ, 0x7f800000 ;  /* 0x7f800000ff087424 */ /* 0x000fc600078e00ff */
[----:B------:R-:W-:Y:S01]  /*0ec0*/  FFMA R10, R0, 0.69314718246459960938, R9 ;  /* 0x3f317218000a7823 */ /* 0x000fe20000000009 */
[----:B------:R-:W-:Y:S01]  /*0ed0*/  FFMA R0, R17, -|R7|, -1 ;  /* 0xbf80000011007423 */ /* 0x000fe20000000c07 */
[----:B------:R-:W-:-:S03]  /*0ee0*/  @P0 FFMA R10, |R7|, R8, +INF ;  /* 0x7f800000070a0423 */ /* 0x000fc60000000208 */
[----:B------:R-:W-:Y:S01]  /*0ef0*/  FFMA R0, R2, R0, R17 ;  /* 0x0000000002007223 */ /* 0x000fe20000000011 */
[----:B------:R-:W-:Y:S01]  /*0f00*/  FMUL R2, R7, R7 ;  /* 0x0000000707027220 */ /* 0x000fe20000400000 */
[----:B------:R-:W-:Y:S06]  /*0f10*/  @!P1 BRA `(.L_x_8) ;  /* 0x00000000000c9947 */ /* 0x000fec0003800000 */
[----:B------:R-:W-:Y:S02]  /*0f20*/  MOV R0, 0xbf800000 ;  /* 0xbf80000000007802 */ /* 0x000fe40000000f00 */
[----:B------:R-:W-:-:S07]  /*0f30*/  MOV R8, 0xf50 ;  /* 0x00000f5000087802 */ /* 0x000fce0000000f00 */
[----:B0-----:R-:W-:Y:S05]  /*0f40*/  CALL.REL.NOINC `($__internal_0_$__cuda_sm3x_div_rn_noftz_f32_slowpath) ;  /* 0x0000006800a07944 */ /* 0x001fea0003c00000 */
.L_x_8:
[----:B------:R-:W-:Y:S01]  /*0f50*/  IMAD.MOV.U32 R7, RZ, RZ, 0x321462cc ;  /* 0x321462ccff077424 */ /* 0x000fe200078e00ff */
[----:B------:R-:W1:Y:S01]  /*0f60*/  LDCU UR4, c[0x0][0x390] ;  /* 0x00007200ff0477ac */ /* 0x000e620008000800 */
[----:B------:R-:W-:Y:S02]  /*0f70*/  FFMA R0, R11, R10, R0 ;  /* 0x0000000a0b007223 */ /* 0x000fe40000000000 */
[----:B------:R-:W-:Y:S02]  /*0f80*/  FFMA R7, R2, R7, -9.9208705250930506736e-07 ;  /* 0xb58527da02077423 */ /* 0x000fe40000000007 */
[----:B------:R-:W-:Y:S02]  /*0f90*/  FMUL R0, R0, 0.63661974668502807617 ;  /* 0x3f22f98300007820 */ /* 0x000fe40000400000 */
[----:B------:R-:W-:-:S04]  /*0fa0*/  FFMA R7, R2, R7, 7.1642141847405582666e-05 ;  /* 0x38963e9502077423 */ /* 0x000fc80000000007 */
[----:B------:R-:W-:-:S04]  /*0fb0*/  FFMA R7, R2, R7, -0.0029553051572293043137 ;  /* 0xbb41adcb02077423 */ /* 0x000fc80000000007 */
[----:B------:R-:W-:-:S04]  /*0fc0*/  FFMA R7, R2, R7, 0.054348688572645187378 ;  /* 0x3d5e9cbb02077423 */ /* 0x000fc80000000007 */
[----:B------:R-:W-:-:S04]  /*0fd0*/  FFMA R7, R2, R7, -0.19605709612369537354 ;  /* 0xbe48c33102077423 */ /* 0x000fc80000000007 */
[----:B-1----:R-:W-:Y:S01]  /*0fe0*/  FFMA R0, R7, |UR4|, R0 ;  /* 0x4000000407007c23 */ /* 0x002fe20008000000 */
[----:B------:R-:W-:Y:S06]  /*0ff0*/  BRA `(.L_x_1) ;  /* 0x0000000c000c7947 */ /* 0x000fec0003800000 */
.L_x_2:
[----:B------:R-:W-:-:S13]  /*1000*/  FSETP.GTU.AND P0, PT, |R7|, 3.8134112358093261719, PT ;  /* 0x40740eee0700780b */ /* 0x000fda0003f0c200 */
[----:B------:R-:W-:Y:S05]  /*1010*/  @P0 BRA `(.L_x_9) ;  /* 0x0000000000380947 */ /* 0x000fea0003800000 */
[----:B------:R-:W-:Y:S02]  /*1020*/  HFMA2 R0, -RZ, RZ, 0.470947265625, -846.5 ;  /* 0x3789e29dff007431 */ /* 0x000fe400000001ff */
[----:B------:R-:W-:-:S04]  /*1030*/  FADD R7, |R7|, -2.1971414089202880859 ;  /* 0xc00c9df707077421 */ /* 0x000fc80000000200 */
[----:B------:R-:W-:-:S04]  /*1040*/  FADD R7, R7, 8.2889272334796260111e-08 ;  /* 0x33b200dc07077421 */ /* 0x000fc80000000000 */
[----:B------:R-:W-:-:S04]  /*1050*/  FFMA R0, R7, -R0, 0.00012807000894099473953 ;  /* 0x39064a8807007423 */ /* 0x000fc80000000800 */
[----:B------:R-:W-:-:S04]  /*1060*/  FFMA R0, R7, R0, -0.00045903809950686991215 ;  /* 0xb9f0ab0d07007423 */ /* 0x000fc80000000000 */
[----:B------:R-:W-:-:S04]  /*1070*/  FFMA R0, R7, R0, 0.0010938944760710000992 ;  /* 0x3a8f610207007423 */ /* 0x000fc80000000000 */
[----:B------:R-:W-:-:S04]  /*1080*/  FFMA R0, R7, R0, -0.002631203504279255867 ;  /* 0xbb2c704507007423 */ /* 0x000fc80000000000 */
[----:B------:R-:W-:-:S04]  /*1090*/  FFMA R0, R7, R0, 0.0074269729666411876678 ;  /* 0x3bf35df707007423 */ /* 0x000fc80000000000 */
[----:B------:R-:W-:-:S04]  /*10a0*/  FFMA R0, R7, R0, -0.0047923903912305831909 ;  /* 0xbb9d097c07007423 */ /* 0x000fc80000000000 */
[----:B------:R-:W-:-:S04]  /*10b0*/  FFMA R0, R7, R0, -0.032858408987522125244 ;  /* 0xbd06968a07007423 */ /* 0x000fc80000000000 */
[----:B------:R-:W-:-:S04]  /*10c0*/  FFMA R0, R7, R0, -0.11851476877927780151 ;  /* 0xbdf2b7df07007423 */ /* 0x000fc80000000000 */
[----:B------:R-:W-:-:S04]  /*10d0*/  FFMA R0, R7, R0, 0.52078640460968017578 ;  /* 0x3f05524207007423 */ /* 0x000fc80000000000 */
[----:B------:R-:W-:Y:S01]  /*10e0*/  FMUL R0, R7, R0 ;  /* 0x0000000007007220 */ /* 0x000fe20000400000 */
[----:B------:R-:W-:Y:S06]  /*10f0*/  BRA `(.L_x_1) ;  /* 0x0000000800cc7947 */ /* 0x000fec0003800000 */
.L_x_9:
[----:B------:R-:W-:-:S13]  /*1100*/  FSETP.GTU.AND P0, PT, |R7|, 7.0128436088562011719, PT ;  /* 0x40e069370700780b */ /* 0x000fda0003f0c200 */
[----:B------:R-:W-:Y:S05]  /*1110*/  @P0 BRA `(.L_x_10) ;  /* 0x0000000000380947 */ /* 0x000fea0003800000 */
[----:B------:R-:W-:Y:S01]  /*1120*/  FADD R7, |R7|, -5.4296808242797851562 ;  /* 0xc0adbff207077421 */ /* 0x000fe20000000200 */
[----:B------:R-:W-:-:S03]  /*1130*/  IMAD.MOV.U32 R0, RZ, RZ, 0x32be57d0 ;  /* 0x32be57d0ff007424 */ /* 0x000fc600078e00ff */
[----:B------:R-:W-:-:S04]  /*1140*/  FADD R7, R7, -2.1651435133662744192e-07 ;  /* 0xb4687b0307077421 */ /* 0x000fc80000000000 */
[----:B------:R-:W-:-:S04]  /*1150*/  FFMA R0, R7, R0, -5.0902724524348741397e-07 ;  /* 0xb508a41607007423 */ /* 0x000fc80000000000 */
[----:B------:R-:W-:-:S04]  /*1160*/  FFMA R0, R7, R0, -2.8541589927044697106e-06 ;  /* 0xb63f8a1407007423 */ /* 0x000fc80000000000 */
[----:B------:R-:W-:-:S04]  /*1170*/  FFMA R0, R7, R0, 4.6370558266062289476e-05 ;  /* 0x38427e0207007423 */ /* 0x000fc80000000000 */
[----:B------:R-:W-:-:S04]  /*1180*/  FFMA R0, R7, R0, 0.0001466092071495950222 ;  /* 0x3919bb1c07007423 */ /* 0x000fc80000000000 */
[----:B------:R-:W-:-:S04]  /*1190*/  FFMA R0, R7, R0, -0.0021659128833562135696 ;  /* 0xbb0df1fd07007423 */ /* 0x000fc80000000000 */
[----:B------:R-:W-:-:S04]  /*11a0*/  FFMA R0, R7, R0, -0.0041601103730499744415 ;  /* 0xbb88518907007423 */ /* 0x000fc80000000000 */
[----:B------:R-:W-:-:S04]  /*11b0*/  FFMA R0, R7, R0, 0.050947908312082290649 ;  /* 0x3d50aec107007423 */ /* 0x000fc80000000000 */
[----:B------:R-:W-:-:S04]  /*11c0*/  FFMA R0, R7, R0, 0.031338676810264587402 ;  /* 0x3d005cfc07007423 */ /* 0x000fc80000000000 */
[----:B------:R-:W-:-:S04]  /*11d0*/  FFMA R0, R7, R0, -0.3403180539608001709 ;  /* 0xbeae3e2b07007423 */ /* 0x000fc80000000000 */
[----:B------:R-:W-:Y:S01]  /*11e0*/  FMUL R0, R7, R0 ;  /* 0x0000000007007220 */ /* 0x000fe20000400000 */
[----:B------:R-:W-:Y:S06]  /*11f0*/  BRA `(.L_x_1) ;  /* 0x00000008008c7947 */ /* 0x000fec0003800000 */
.L_x_10:
[----:B------:R-:W-:-:S13]  /*1200*/  FSETP.GTU.AND P0, PT, |R7|, 10.172579765319824219, PT ;  /* 0x4122c2e30700780b */ /* 0x000fda0003f0c200 */
[----:B------:R-:W-:Y:S05]  /*1210*/  @P0 BRA `(.L_x_11) ;  /* 0x0000000000340947 */ /* 0x000fea0003800000 */
[----:B------:R-:W-:Y:S01]  /*1220*/  FADD R7, |R7|, -8.5960054397583007812 ;  /* 0xc109893d07077421 */ /* 0x000fe20000000200 */
[----:B------:R-:W-:-:S03]  /*1230*/  MOV R0, 0x350cf383 ;  /* 0x350cf38300007802 */ /* 0x000fc60000000f00 */
[----:B------:R-:W-:-:S04]  /*1240*/  FADD R7, R7, -4.2857286075559386518e-07 ;  /* 0xb4e6169b07077421 */ /* 0x000fc80000000000 */
[----:B------:R-:W-:-:S04]  /*1250*/  FFMA R0, R7, R0, 1.9455433175608050078e-06 ;  /* 0x3602902e07007423 */ /* 0x000fc80000000000 */
[----:B------:R-:W-:-:S04]  /*1260*/  FFMA R0, R7, R0, -4.3719486711779609323e-05 ;  /* 0xb8375f7107007423 */ /* 0x000fc80000000000 */
[----:B------:R-:W-:-:S04]  /*1270*/  FFMA R0, R7, R0, -0.00010394054697826504707 ;  /* 0xb8d9faa807007423 */ /* 0x000fc80000000000 */
[----:B------:R-:W-:-:S04]  /*1280*/  FFMA R0, R7, R0, 0.0020113945938646793365 ;  /* 0x3b03d19a07007423 */ /* 0x000fc80000000000 */
[----:B------:R-:W-:-:S04]  /*1290*/  FFMA R0, R7, R0, 0.0024177685845643281937 ;  /* 0x3b1e736d07007423 */ /* 0x000fc80000000000 */
[----:B------:R-:W-:-:S04]  /*12a0*/  FFMA R0, R7, R0, -0.043406385928392410278 ;  /* 0xbd31cae507007423 */ /* 0x000fc80000000000 */
[----:B------:R-:W-:-:S04]  /*12b0*/  FFMA R0, R7, R0, -0.015789847820997238159 ;  /* 0xbc8159b607007423 */ /* 0x000fc80000000000 */
[----:B------:R-:W-:-:S04]  /*12c0*/  FFMA R0, R7, R0, 0.27145987749099731445 ;  /* 0x3e8afcca07007423 */ /* 0x000fc80000000000 */
[----:B------:R-:W-:Y:S01]  /*12d0*/  FMUL R0, R7, R0 ;  /* 0x0000000007007220 */ /* 0x000fe20000400000 */
[----:B------:R-:W-:Y:S06]  /*12e0*/  BRA `(.L_x_1) ;  /* 0x0000000800507947 */ /* 0x000fec0003800000 */
.L_x_11:
[----:B------:R-:W-:Y:S01]  /*12f0*/  FSETP.NEU.AND P0, PT, |R7|, +INF , PT ;  /* 0x7f8000000700780b */ /* 0x000fe20003f0d200 */
[----:B------:R-:W-:-:S12]  /*1300*/  IMAD.MOV.U32 R0, RZ, RZ, RZ ;  /* 0x000000ffff007224 */ /* 0x000fd800078e00ff */
[----:B------:R-:W-:Y:S05]  /*1310*/  @!P0 BRA `(.L_x_1) ;  /* 0x0000000800448947 */ /* 0x000fea0003800000 */
[----:B------:R-:W1:Y:S01]  /*1320*/  MUFU.RCP R2, |R7| ;  /* 0x4000000700027308 */ /* 0x000e620000001000 */
[----:B------:R-:W-:Y:S02]  /*1330*/  HFMA2 R0, -RZ, RZ, 1.97265625, -725.5 ;  /* 0x3fe4e1abff007431 */ /* 0x000fe400000001ff */
[----:B-1----:R-:W-:-:S04]  /*1340*/  FMUL R11, R2, R2 ;  /* 0x00000002020b7220 */ /* 0x002fc80000400000 */
[----:B------:R-:W-:-:S04]  /*1350*/  FFMA R0, R11, -R0, 0.3661168515682220459 ;  /* 0x3ebb73ab0b007423 */ /* 0x000fc80000000800 */
[----:B------:R-:W-:-:S04]  /*1360*/  FFMA R0, R11, R0, -0.16404506564140319824 ;  /* 0xbe27fb6e0b007423 */ /* 0x000fc80000000000 */
[----:B------:R-:W-:-:S04]  /*1370*/  FFMA R0, R11, R0, 0.3749999701976776123 ;  /* 0x3ebfffff0b007423 */ /* 0x000fc80000000000 */
[----:B------:R-:W-:Y:S01]  /*1380*/  FFMA R0, R2, R0, |R7| ;  /* 0x0000000002007223 */ /* 0x000fe20000000407 */
[----:B------:R-:W-:-:S03]  /*1390*/  IMAD.MOV.U32 R2, RZ, RZ, 0x3f267f60 ;  /* 0x3f267f60ff027424 */ /* 0x000fc600078e00ff */
[C---:B------:R-:W-:Y:S01]  /*13a0*/  FMUL R6, R0.reuse, 0.63661974668502807617 ;  /* 0x3f22f98300067820 */ /* 0x040fe20000400000 */
[----:B------:R-:W-:Y:S01]  /*13b0*/  FSETP.GE.AND P0, PT, |R0|, 105615, PT ;  /* 0x47ce47800000780b */ /* 0x000fe20003f06200 */
[C---:B------:R-:W-:Y:S02]  /*13c0*/  FFMA R2, R11.reuse, R2, -0.19206070899963378906 ;  /* 0xbe44ab900b027423 */ /* 0x040fe40000000002 */
[----:B------:R-:W1:Y:S02]  /*13d0*/  F2I.NTZ R17, R6 ;  /* 0x0000000600117305 */ /* 0x000e640000203100 */
[----:B------:R-:W-:-:S04]  /*13e0*/  FFMA R2, R11, R2, 0.1874952167272567749 ;  /* 0x3e3ffebf0b027423 */ /* 0x000fc80000000002 */
        /* <DEDUP_REMOVED lines=11> */
[----:B------:R-:W-:Y:S01]  /*14a0*/  HFMA2 R20, -RZ, RZ, 0, 0 ;  /* 0x00000000ff147431 */ /* 0x000fe200000001ff */
[----:B------:R-:W-:Y:S01]  /*14b0*/  MOV R17, RZ ;  /* 0x000000ff00117202 */ /* 0x000fe20000000f00 */
[----:B------:R-:W-:Y:S01]  /*14c0*/  IMAD.MOV.U32 R19, RZ, RZ, RZ ;  /* 0x000000ffff137224 */ /* 0x000fe200078e00ff */
[----:B------:R-:W1:Y:S01]  /*14d0*/  LDCU.64 UR8, c[0x4][URZ] ;  /* 0x01000000ff0877ac */ /* 0x000e620008000a00 */
[----:B------:R-:W-:Y:S01]  /*14e0*/  LOP3.LUT R18, R6, 0x80000000, RZ, 0xfc, !PT ;  /* 0x8000000006127812 */ /* 0x000fe200078efcff */
[----:B------:R-:W-:-:S06]  /*14f0*/  UMOV UR4, URZ ;  /* 0x000000ff00047c82 */ /* 0x000fcc0008000000 */
.L_x_13:
        /* <DEDUP_REMOVED lines=65> */
.L_x_14:
        /* <DEDUP_REMOVED lines=18> */
.L_x_12:
[----:B------:R-:W-:Y:S01]  /*1a30*/  LOP3.LUT R17, R17, 0x3, RZ, 0xc0, !PT ;  /* 0x0000000311117812 */ /* 0x000fe200078ec0ff */
[----:B------:R-:W-:Y:S01]  /*1a40*/  IMAD.MOV.U32 R18, RZ, RZ, 0x37cbac00 ;  /* 0x37cbac00ff127424 */ /* 0x000fe200078e00ff */
[----:B------:R-:W-:Y:S01]  /*1a50*/  MOV R0, 0x3fc90fdb ;  /* 0x3fc90fdb00007802 */ /* 0x000fe20000000f00 */
[----:B------:R-:W1:Y:S01]  /*1a60*/  MUFU.RSQ R7, |R7| ;  /* 0x4000000700077308 */ /* 0x000e620000001400 */
[----:B------:R-:W-:Y:S02]  /*1a70*/  I2FP.F32.U32 R17, R17 ;  /* 0x0000001100117245 */ /* 0x000fe40000201000 */
[----:B------:R-:W-:-:S03]  /*1a80*/  MOV R11, 0x3c0885e4 ;  /* 0x3c0885e4000b7802 */ /* 0x000fc60000000f00 */
[----:B------:R-:W-:-:S04]  /*1a90*/  FFMA R17, R17, R0, -3.9269907474517822266 ;  /* 0xc07b53d111117423 */ /* 0x000fc80000000000 */
[----:B------:R-:W-:-:S04]  /*1aa0*/  FADD R8, R17, R8 ;  /* 0x0000000811087221 */ /* 0x000fc80000000000 */
[----:B------:R-:W-:Y:S01]  /*1ab0*/  FMUL R0, R8, 0.63661974668502807617 ;  /* 0x3f22f98308007820 */ /* 0x000fe20000400000 */
[----:B-1----:R-:W-:-:S05]  /*1ac0*/  FMUL R7, R7, 0.79788458347320556641 ;  /* 0x3f4c422a07077820 */ /* 0x002fca0000400000 */
[----:B------:R-:W1:Y:S01]  /*1ad0*/  F2I.NTZ R0, R0 ;  /* 0x0000000000007305 */ /* 0x000e620000203100 */
[----:B------:R-:W-:Y:S01]  /*1ae0*/  FMUL R7, R7, R2 ;  /* 0x0000000207077220 */ /* 0x000fe20000400000 */
[----:B-1----:R-:W-:Y:S02]  /*1af0*/  I2FP.F32.S32 R9, R0 ;  /* 0x0000000000097245 */ /* 0x002fe40000201400 */
        /* <DEDUP_REMOVED lines=19> */
.L_x_1:
[----:B------:R-:W1:Y:S02]  /*1c30*/  LDC R7, c[0x0][0x390] ;  /* 0x0000e400ff077b82 */ /* 0x000e640000000800 */
[C---:B-1----:R-:W-:Y:S02]  /*1c40*/  FSETP.GTU.AND P0, PT, |R7|.reuse, 0.44678848981857299805, PT ;  /* 0x3ee4c1760700780b */ /* 0x042fe40003f0c200 */
[----:B------:R-:W-:-:S04]  /*1c50*/  FSETP.GEU.AND P1, PT, R7, RZ, PT ;  /* 0x000000ff0700720b */ /* 0x000fc80003f2e000 */
[----:B------:R-:W-:Y:S02]  /*1c60*/  P2R R2, PR, RZ, 0x2 ;  /* 0x00000002ff027803 */ /* 0x000fe40000000000 */
[----:B------:R-:W-:Y:S02]  /*1c70*/  FSEL R2, R0, +QNAN , P1 ;  /* 0x7fffffff00027808 */ /* 0x000fe40000800000 */
[----:B------:R-:W-:-:S03]  /*1c80*/  P2R R0, PR, RZ, 0x1 ;  /* 0x00000001ff007803 */ /* 0x000fc60000000000 */
[----:B------:R-:W-:Y:S05]  /*1c90*/  @P0 BRA `(.L_x_15) ;  /* 0x0000000c005c0947 */ /* 0x000fea0003800000 */
[----:B------:R-:W-:-:S13]  /*1ca0*/  FSETP.GTU.AND P0, PT, |R7|, 8, PT ;  /* 0x410000000700780b */ /* 0x000fda0003f0c200 */
[----:B------:R-:W-:Y:S05]  /*1cb0*/  @P0 BRA `(.L_x_16) ;  /* 0x0000000000600947 */ /* 0x000fea0003800000 */
[C---:B------:R-:W-:Y:S01]  /*1cc0*/  FADD R0, |R7|.reuse, -2.4048254489898681641 ;  /* 0xc019e8a907007421 */ /* 0x040fe20000000200 */
[----:B------:R-:W-:Y:S02]  /*1cd0*/  IMAD.MOV.U32 R9, RZ, RZ, 0x26b3b8e7 ;  /* 0x26b3b8e7ff097424 */ /* 0x000fe400078e00ff */
[C---:B------:R-:W-:Y:S01]  /*1ce0*/  FADD R8, |R7|.reuse, -5.5200781822204589844 ;  /* 0xc0b0a47b07087421 */ /* 0x040fe20000000200 */
[----:B------:R-:W-:Y:S01]  /*1cf0*/  FADD R10, |R7|, -8.6537275314331054688 ;  /* 0xc10a75ab070a7421 */ /* 0x000fe20000000200 */
[----:B------:R-:W-:Y:S02]  /*1d00*/  FADD R0, R0, -1.0870589761680093943e-07 ;  /* 0xb3e971b300007421 */ /* 0x000fe40000000000 */
[----:B------:R-:W-:Y:S01]  /*1d10*/  FADD R8, R8, 7.1934145751129108248e-08 ;  /* 0x339a7a3708087421 */ /* 0x000fe20000000000 */
[----:B------:R-:W-:Y:S01]  /*1d20*/  FADD R17, R10, -3.8147791769915784243e-07 ;  /* 0xb4cccded0a117421 */ /* 0x000fe20000000000 */
[----:B------:R-:W-:-:S04]  /*1d30*/  FFMA R9, R0, -R9, -7.6677725312831318538e-14 ;  /* 0xa9aca9b300097423 */ /* 0x000fc80000000809 */
[----:B------:R-:W-:-:S04]  /*1d40*/  FFMA R9, R0, R9, 2.71505561089124825e-12 ;  /* 0x2c3f0e1800097423 */ /* 0x000fc80000000009 */
[----:B------:R-:W-:-:S04]  /*1d50*/  FFMA R9, R0, R9, -6.0280118570343876883e-12 ;  /* 0xacd4178100097423 */ /* 0x000fc80000000009 */
[----:B------:R-:W-:-:S04]  /*1d60*/  FFMA R9, R0, R9, -4.2393266674878304912e-10 ;  /* 0xafe90f3800097423 */ /* 0x000fc80000000009 */
[----:B------:R-:W-:-:S04]  /*1d70*/  FFMA R9, R0, R9, 5.8276378167576581291e-10 ;  /* 0x3020305b00097423 */ /* 0x000fc80000000009 */
[----:B------:R-:W-:-:S04]  /*1d80*/  FFMA R9, R0, R9, 5.8077841202930358122e-08 ;  /* 0x3379714300097423 */ /* 0x000fc80000000009 */
[----:B------:R-:W-:-:S04]  /*1d90*/  FFMA R9, R0, R9, 1.8003311064163085575e-09 ;  /* 0x30f76f8500097423 */ /* 0x000fc80000000009 */
[----:B------:R-:W-:-:S04]  /*1da0*/  FFMA R9, R0, R9, -5.4500733313034288585e-06 ;  /* 0xb6b6dfc600097423 */ /* 0x000fc80000000009 */
[----:B------:R-:W-:-:S04]  /*1db0*/  FFMA R9, R0, R9, -7.3432206590950954705e-06 ;  /* 0xb6f665c900097423 */ /* 0x000fc80000000009 */
[----:B------:R-:W-:-:S04]  /*1dc0*/  FFMA R9, R0, R9, 0.00030170319951139390469 ;  /* 0x399e2deb00097423 */ /* 0x000fc80000000009 */
[----:B------:R-:W-:-:S04]  /*1dd0*/  FFMA R9, R0, R9, 0.00077395443804562091827 ;  /* 0x3a4ae33400097423 */ /* 0x000fc80000000009 */
[----:B------:R-:W-:-:S04]  /*1de0*/  FFMA R9, R0, R9, -0.0072834617458283901215 ;  /* 0xbbeeaa1b00097423 */ /* 0x000fc80000000009 */
[----:B------:R-:W-:-:S04]  /*1df0*/  FFMA R9, R0, R9, -0.026668203994631767273 ;  /* 0xbcda774700097423 */ /* 0x000fc80000000009 */
[----:B------:R-:W-:-:S04]  /*1e00*/  FMUL R9, R0, R9 ;  /* 0x0000000900097220 */ /* 0x000fc80000400000 */
[----:B------:R-:W-:-:S04]  /*1e10*/  FMUL R8, R9, R8 ;  /* 0x0000000809087220 */ /* 0x000fc80000400000 */
[----:B------:R-:W-:Y:S01]  /*1e20*/  FMUL R17, R8, R17 ;  /* 0x0000001108117220 */ /* 0x000fe20000400000 */
[----:B------:R-:W-:Y:S06]  /*1e30*/  BRA `(.L_x_17) ;  /* 0x0000000800607947 */ /* 0x000fec0003800000 */
.L_x_16:
[----:B------:R-:W-:Y:S02]  /*1e40*/  FSETP.NEU.AND P0, PT, |R7|, +INF , PT ;  /* 0x7f8000000700780b */ /* 0x000fe40003f0d200 */
[----:B------:R-:W-:-:S11]  /*1e50*/  MOV R17, RZ ;  /* 0x000000ff00117202 */ /* 0x000fd60000000f00 */
[----:B------:R-:W-:Y:S05]  /*1e60*/  @!P0 BRA `(.L_x_17) ;  /* 0x0000000800548947 */ /* 0x000fea0003800000 */
[----:B------:R-:W1:Y:S01]  /*1e70*/  MUFU.RCP R8, |R7| ;  /* 0x4000000700087308 */ /* 0x000e620000001000 */
[----:B------:R-:W-:Y:S01]  /*1e80*/  IMAD.MOV.U32 R0, RZ, RZ, 0x3f91e009 ;  /* 0x3f91e009ff007424 */ /* 0x000fe200078e00ff */
[----:B------:R-:W-:Y:S01]  /*1e90*/  FSETP.GEU.AND P0, PT, |R7|, 1.175494350822287508e-38, PT ;  /* 0x008000000700780b */ /* 0x000fe20003f0e200 */
[----:B-1----:R-:W-:-:S04]  /*1ea0*/  FMUL R11, R8, R8 ;  /* 0x00000008080b7220 */ /* 0x002fc80000400000 */
[----:B------:R-:W-:-:S04]  /*1eb0*/  FFMA R0, R11, R0, -0.20532675087451934814 ;  /* 0xbe52412d0b007423 */ /* 0x000fc80000000000 */
[----:B------:R-:W-:-:S04]  /*1ec0*/  FFMA R0, R11, R0, 0.06509173661470413208 ;  /* 0x3d854ed10b007423 */ /* 0x000fc80000000000 */
[----:B------:R-:W-:-:S04]  /*1ed0*/  FFMA R0, R11, R0, -0.12499999254941940308 ;  /* 0xbdffffff0b007423 */ /* 0x000fc80000000000 */
[----:B------:R-:W-:Y:S01]  /*1ee0*/  FFMA R0, R8, R0, |R7| ;  /* 0x0000000008007223 */ /* 0x000fe20000000407 */
[----:B------:R-:W-:-:S03]  /*1ef0*/  FMUL R8, |R7|, 16777216 ;  /* 0x4b80000007087820 */ /* 0x000fc60000400200 */
[----:B------:R-:W-:Y:S02]  /*1f00*/  FMUL R18, R0, 0.63661974668502807617 ;  /* 0x3f22f98300127820 */ /* 0x000fe40000400000 */
[----:B------:R-:W-:Y:S02]  /*1f10*/  FSEL R17, R8, |R7|, !P0 ;  /* 0x4000000708117208 */ /* 0x000fe40004000000 */
[----:B------:R-:W-:Y:S02]  /*1f20*/  MOV R8, 0x4056fe93 ;  /* 0x4056fe9300087802 */ /* 0x000fe40000000f00 */
[----:B------:R-:W1:Y:S03]  /*1f30*/  MUFU.RSQ R19, R17 ;  /* 0x0000001100137308 */ /* 0x000e660000001400 */
[----:B------:R-:W-:-:S04]  /*1f40*/  FFMA R8, R11, R8, -0.51452267169952392578 ;  /* 0xbf03b7c20b087423 */ /* 0x000fc80000000008 */
[C---:B------:R-:W-:Y:S01]  /*1f50*/  FFMA R8, R11.reuse, R8, 0.10337056964635848999 ;  /* 0x3dd3b3f30b087423 */ /* 0x040fe20000000008 */
[----:B------:R-:W2:Y:S03]  /*1f60*/  F2I.NTZ R18, R18 ;  /* 0x0000001200127305 */ /* 0x000ea60000203100 */
[----:B------:R-:W-:-:S04]  /*1f70*/  FFMA R8, R11, R8, -0.062499724328517913818 ;  /* 0xbd7fffb60b087423 */ /* 0x000fc80000000008 */
[----:B------:R-:W-:Y:S01]  /*1f80*/  FFMA R8, R11, R8, 1 ;  /* 0x3f8000000b087423 */ /* 0x000fe20000000008 */
[----:B-1----:R-:W-:Y:S01]  /*1f90*/  @!P0 FMUL R19, R19, 4096 ;  /* 0x4580000013138820 */ /* 0x002fe20000400000 */
[----:B------:R-:W-:-:S03]  /*1fa0*/  FSETP.GE.AND P0, PT, |R0|, 105615, PT ;  /* 0x47ce47800000780b */ /* 0x000fc60003f06200 */
[----:B------:R-:W-:Y:S01]  /*1fb0*/  FMUL R19, R19, 0.79788458347320556641 ;  /* 0x3f4c422a13137820 */ /* 0x000fe20000400000 */
[----:B--2---:R-:W-:-:S03]  /*1fc0*/  I2FP.F32.S32 R9, R18 ;  /* 0x0000001200097245 */ /* 0x004fc60000201400 */
[----:B------:R-:W-:Y:S02]  /*1fd0*/  FMUL R17, R19, R8 ;  /* 0x0000000813117220 */ /* 0x000fe40000400000 */
[----:B------:R-:W-:-:S04]  /*1fe0*/  FFMA R10, R9, -1.5707962512969970703, R0 ;  /* 0xbfc90fda090a7823 */ /* 0x000fc80000000000 */
[----:B------:R-:W-:-:S04]  /*1ff0*/  FFMA R10, R9, -7.5497894158615963534e-08, R10 ;  /* 0xb3a22168090a7823 */ /* 0x000fc8000000000a */
[----:B------:R-:W-:Y:S01]  /*2000*/  FFMA R9, R9, -5.3903029534742383927e-15, R10 ;  /* 0xa7c234c509097823 */ /* 0x000fe2000000000a */
[----:B------:R-:W-:Y:S06]  /*2010*/  @!P0 BRA `(.L_x_18) ;  /* 0x0000000400748947 */ /* 0x000fec0003800000 */
[----:B------:R-:W-:-:S13]  /*2020*/  FSETP.NEU.AND P0, PT, |R0|, +INF , PT ;  /* 0x7f8000000000780b */ /* 0x000fda0003f0d200 */
[----:B------:R-:W-:Y:S01]  /*2030*/  @!P0 FMUL R9, RZ, R0 ;  /* 0x00000000ff098220 */ /* 0x000fe20000400000 */
[----:B------:R-:W-:Y:S01]  /*2040*/  @!P0 IMAD.MOV.U32 R18, RZ, RZ, RZ ;  /* 0x000000ffff128224 */ /* 0x000fe200078e00ff */
[----:B------:R-:W-:Y:S06]  /*2050*/  @!P0 BRA `(.L_x_18) ;  /* 0x0000000400648947 */ /* 0x000fec0003800000 */
[----:B------:R-:W-:Y:S01]  /*2060*/  SHF.L.U32 R8, R0, 0x8, RZ ;  /* 0x0000000800087819 */ /* 0x000fe200000006ff */
[----:B------:R-:W-:Y:S01]  /*2070*/  IMAD.MOV.U32 R19, RZ, RZ, RZ ;  /* 0x000000ffff137224 */ /* 0x000fe200078e00ff */
[----:B------:R-:W-:Y:S01]  /*2080*/  CS2R R20, SRZ ;  /* 0x0000000000147805 */ /* 0x000fe2000001ff00 */
[----:B------:R-:W1:Y:S01]  /*2090*/  LDCU.64 UR8, c[0x4][URZ] ;  /* 0x01000000ff0877ac */ /* 0x000e620008000a00 */
[----:B------:R-:W-:Y:S01]  /*20a0*/  LOP3.LUT R18, R8, 0x80000000, RZ, 0xfc, !PT ;  /* 0x8000000008127812 */ /* 0x000fe200078efcff */
[----:B------:R-:W-:-:S06]  /*20b0*/  UMOV UR4, URZ ;  /* 0x000000ff00047c82 */ /* 0x000fcc0008000000 */
.L_x_19:
[----:B-1----:R-:W-:Y:S01]  /*20c0*/  IMAD.U32 R9, RZ, RZ, UR9 ;  /* 0x00000009ff097e24 */ /* 0x002fe2000f8e00ff */
[----:B------:R-:W-:-:S05]  /*20d0*/  MOV R8, UR8 ;  /* 0x0000000800087c02 */ /* 0x000fca0008000f00 */
[----:B------:R-:W2:Y:S01]  /*20e0*/  LDG.E.CONSTANT R9, desc[UR6][R8.64] ;  /* 0x0000000608097981 */ /* 0x000ea2000c1e9900 */
[C---:B------:R-:W-:Y:S01]  /*20f0*/  ISETP.EQ.AND P4, PT, R20.reuse, RZ, PT ;  /* 0x000000ff1400720c */ /* 0x040fe20003f82270 */
[----:B------:R-:W-:Y:S01]  /*2100*/  UIADD3 UR4, UPT, UPT, UR4, 0x1, URZ ;  /* 0x0000000104047890 */ /* 0x000fe2000fffe0ff */
[C---:B------:R-:W-:Y:S01]  /*2110*/  ISETP.EQ.AND P3, PT, R20.reuse, 0x4, PT ;  /* 0x000000041400780c */ /* 0x040fe20003f62270 */
[----:B------:R-:W-:Y:S01]  /*2120*/  UIADD3 UR8, UP1, UPT, UR8, 0x4, URZ ;  /* 0x0000000408087890 */ /* 0x000fe2000ff3e0ff */
[C---:B------:R-:W-:Y:S01]  /*2130*/  ISETP.EQ.AND P2, PT, R20.reuse, 0x8, PT ;  /* 0x000000081400780c */ /* 0x040fe20003f42270 */
[----:B------:R-:W-:Y:S01]  /*2140*/  UISETP.NE.AND UP0, UPT, UR4, 0x6, UPT ;  /* 0x000000060400788c */ /* 0x000fe2000bf05270 */
[----:B------:R-:W-:Y:S01]  /*2150*/  ISETP.EQ.AND P1, PT, R20, 0xc, PT ;  /* 0x0000000c1400780c */ /* 0x000fe20003f22270 */
[----:B------:R-:W-:Y:S01]  /*2160*/  UIADD3.X UR9, UPT, UPT, URZ, UR9, URZ, UP1, !UPT ;  /* 0x00000009ff097290 */ /* 0x000fe20008ffe4ff */
[----:B--2---:R-:W-:-:S03]  /*2170*/  IMAD.WIDE.U32 R10, R9, R18, RZ ;  /* 0x00000012090a7225 */ /* 0x004fc600078e00ff */
[----:B------:R-:W-:-:S04]  /*2180*/  IADD3 R10, P0, PT, R10, R19, RZ ;  /* 0x000000130a0a7210 */ /* 0x000fc80007f1e0ff */
[----:B------:R-:W-:Y:S01]  /*2190*/  IADD3.X R19, PT, PT, R11, R21, RZ, P0, !PT ;  /* 0x000000150b137210 */ /* 0x000fe200007fe4ff */
[--C-:B------:R-:W-:Y:S01]  /*21a0*/  @P4 IMAD.MOV.U32 R6, RZ, RZ, R10.reuse ;  /* 0x000000ffff064224 */ /* 0x100fe200078e000a */
[C---:B------:R-:W-:Y:S01]  /*21b0*/  ISETP.EQ.AND P0, PT, R20.reuse, 0x10, PT ;  /* 0x000000101400780c */ /* 0x040fe20003f02270 */
[----:B------:R-:W-:Y:S01]  /*21c0*/  @P2 IMAD.MOV.U32 R13, RZ, RZ, R10 ;  /* 0x000000ffff0d2224 */ /* 0x000fe200078e000a */
[C---:B------:R-:W-:Y:S01]  /*21d0*/  ISETP.EQ.AND P4, PT, R20.reuse, 0x14, PT ;  /* 0x000000141400780c */ /* 0x040fe20003f82270 */
[----:B------:R-:W-:Y:S01]  /*21e0*/  VIADD R20, R20, 0x4 ;  /* 0x0000000414147836 */ /* 0x000fe20000000000 */
[-C--:B------:R-:W-:Y:S02]  /*21f0*/  @P3 MOV R12, R10.reuse ;  /* 0x0000000a000c3202 */ /* 0x080fe40000000f00 */
[----:B------:R-:W-:-:S07]  /*2200*/  @P1 MOV R14, R10 ;  /* 0x0000000a000e1202 */ /* 0x000fce0000000f00 */
[----:B------:R-:W-:Y:S02]  /*2210*/  @P0 IMAD.MOV.U32 R15, RZ, RZ, R10 ;  /* 0x000000ffff0f0224 */ /* 0x000fe400078e000a */
[----:B------:R-:W-:Y:S01]  /*2220*/  @P4 MOV R16, R10 ;  /* 0x0000000a00104202 */ /* 0x000fe20000000f00 */
[----:B------:R-:W-:Y:S06]  /*2230*/  BRA.U UP0, `(.L_x_19) ;  /* 0xfffffffd00a07547 */ /* 0x000fec000b83ffff */
[----:B------:R-:W-:-:S04]  /*2240*/  SHF.R.U32.HI R8, RZ, 0x17, R0 ;  /* 0x00000017ff087819 */ /* 0x000fc80000011600 */
[C---:B------:R-:W-:Y:S02]  /*2250*/  LOP3.LUT R9, R8.reuse, 0xe0, RZ, 0xc0, !PT ;  /* 0x000000e008097812 */ /* 0x040fe400078ec0ff */
[----:B------:R-:W-:Y:S02]  /*2260*/  LOP3.LUT P6, RZ, R8, 0x1f, RZ, 0xc0, !PT ;  /* 0x0000001f08ff7812 */ /* 0x000fe400078cc0ff */
[----:B------:R-:W-:-:S04]  /*2270*/  IADD3 R9, PT, PT, R9, -0x80, RZ ;  /* 0xffffff8009097810 */ /* 0x000fc80007ffe0ff */
[----:B------:R-:W-:-:S05]  /*2280*/  SHF.R.U32.HI R9, RZ, 0x5, R9 ;  /* 0x00000005ff097819 */ /* 0x000fca0000011609 */
[----:B------:R-:W-:-:S05]  /*2290*/  IMAD.U32 R20, R9, -0x4, RZ ;  /* 0xfffffffc09147824 */ /* 0x000fca00078e00ff */
[C---:B------:R-:W-:Y:S02]  /*22a0*/  ISETP.EQ.AND P2, PT, R20.reuse, -0x18, PT ;  /* 0xffffffe81400780c */ /* 0x040fe40003f42270 */
[C---:B------:R-:W-:Y:S02]  /*22b0*/  ISETP.EQ.AND P3, PT, R20.reuse, -0x14, PT ;  /* 0xffffffec1400780c */ /* 0x040fe40003f62270 */
[C---:B------:R-:W-:Y:S02]  /*22c0*/  ISETP.EQ.AND P0, PT, R20.reuse, -0x10, PT ;  /* 0xfffffff01400780c */ /* 0x040fe40003f02270 */
[C---:B------:R-:W-:Y:S02]  /*22d0*/  ISETP.EQ.AND P1, PT, R20.reuse, -0xc, PT ;  /* 0xfffffff41400780c */ /* 0x040fe40003f22270 */
[C---:B------:R-:W-:Y:S02]  /*22e0*/  ISETP.EQ.AND P4, PT, R20.reuse, RZ, PT ;  /* 0x000000ff1400720c */ /* 0x040fe40003f82270 */
[----:B------:R-:W-:-:S03]  /*22f0*/  ISETP.EQ.AND P5, PT, R20, 0x4, PT ;  /* 0x000000041400780c */ /* 0x000fc60003fa2270 */
[----:B------:R-:W-:Y:S02]  /*2300*/  @P2 MOV R18, R6 ;  /* 0x0000000600122202 */ /* 0x000fe40000000f00 */
[C---:B------:R-:W-:Y:S01]  /*2310*/  ISETP.EQ.AND P2, PT, R20.reuse, -0x8, PT ;  /* 0xfffffff81400780c */ /* 0x040fe20003f42270 */
[----:B------:R-:W-:Y:S01]  /*2320*/  @P3 IMAD.MOV.U32 R9, RZ, RZ, R6 ;  /* 0x000000ffff093224 */ /* 0x000fe200078e0006 */
[----:B------:R-:W-:Y:S01]  /*2330*/  @P3 MOV R18, R12 ;  /* 0x0000000c00123202 */ /* 0x000fe20000000f00 */
[----:B------:R-:W-:Y:S01]  /*2340*/  @P0 IMAD.MOV.U32 R9, RZ, RZ, R12 ;  /* 0x000000ffff090224 */ /* 0x000fe200078e000c */
[----:B------:R-:W-:Y:S01]  /*2350*/  ISETP.EQ.AND P3, PT, R20, -0x4, PT ;  /* 0xfffffffc1400780c */ /* 0x000fe20003f62270 */
[----:B------:R-:W-:Y:S01]  /*2360*/  @P1 IMAD.MOV.U32 R9, RZ, RZ, R13 ;  /* 0x000000ffff091224 */ /* 0x000fe200078e000d */
[----:B------:R-:W-:Y:S02]  /*2370*/  @P0 MOV R18, R13 ;  /* 0x0000000d00120202 */ /* 0x000fe40000000f00 */
[----:B------:R-:W-:-:S05]  /*2380*/  @P1 MOV R18, R14 ;  /* 0x0000000e00121202 */ /* 0x000fca0000000f00 */
[----:B------:R-:W-:Y:S01]  /*2390*/  @P2 IMAD.MOV.U32 R9, RZ, RZ, R14 ;  /* 0x000000ffff092224 */ /* 0x000fe200078e000e */
[----:B------:R-:W-:-:S03]  /*23a0*/  @P2 MOV R18, R15 ;  /* 0x0000000f00122202 */ /* 0x000fc60000000f00 */
[----:B------:R-:W-:Y:S01]  /*23b0*/  @P3 IMAD.MOV.U32 R9, RZ, RZ, R15 ;  /* 0x000000ffff093224 */ /* 0x000fe200078e000f */
[----:B------:R-:W-:Y:S01]  /*23c0*/  @P3 MOV R18, R16 ;  /* 0x0000001000123202 */ /* 0x000fe20000000f00 */
[----:B------:R-:W-:Y:S01]  /*23d0*/  @P4 IMAD.MOV.U32 R9, RZ, RZ, R16 ;  /* 0x000000ffff094224 */ /* 0x000fe200078e0010 */
[----:B------:R-:W-:Y:S01]  /*23e0*/  @P4 MOV R18, R19 ;  /* 0x0000001300124202 */ /* 0x000fe20000000f00 */
[----:B------:R-:W-:-:S05]  /*23f0*/  @P5 IMAD.MOV.U32 R9, RZ, RZ, R19 ;  /* 0x000000ffff095224 */ /* 0x000fca00078e0013 */
[----:B------:R-:W-:Y:S01]  /*2400*/  MOV R10, R9 ;  /* 0x00000009000a7202 */ /* 0x000fe20000000f00 */
[----:B------:R-:W-:Y:S06]  /*2410*/  @!P6 BRA `(.L_x_20) ;  /* 0x00000000002ce947 */ /* 0x000fec0003800000 */
[----:B------:R-:W-:Y:S01]  /*2420*/  @P0 IMAD.MOV.U32 R11, RZ, RZ, R6 ;  /* 0x000000ffff0b0224 */ /* 0x000fe200078e0006 */
[----:B------:R-:W-:Y:S02]  /*2430*/  ISETP.EQ.AND P0, PT, R20, 0x8, PT ;  /* 0x000000081400780c */ /* 0x000fe40003f02270 */
[----:B------:R-:W-:Y:S01]  /*2440*/  @P1 MOV R11, R12 ;  /* 0x0000000c000b1202 */ /* 0x000fe20000000f00 */
[----:B------:R-:W-:Y:S01]  /*2450*/  @P2 IMAD.MOV.U32 R11, RZ, RZ, R13 ;  /* 0x000000ffff0b2224 */ /* 0x000fe200078e000d */
[----:B------:R-:W-:Y:S01]  /*2460*/  @P3 MOV R11, R14 ;  /* 0x0000000e000b3202 */ /* 0x000fe20000000f00 */
[----:B------:R-:W-:Y:S01]  /*2470*/  @P4 IMAD.MOV.U32 R11, RZ, RZ, R15 ;  /* 0x000000ffff0b4224 */ /* 0x000fe200078e000f */
[----:B------:R-:W-:Y:S02]  /*2480*/  @P5 MOV R11, R16 ;  /* 0x00000010000b5202 */ /* 0x000fe40000000f00 */
[----:B------:R-:W-:-:S04]  /*2490*/  LOP3.LUT R9, R8, 0x1f, RZ, 0xc0, !PT ;  /* 0x0000001f08097812 */ /* 0x000fc800078ec0ff */
[----:B------:R-:W-:Y:S02]  /*24a0*/  SHF.L.W.U32.HI R18, R10, R9, R18 ;  /* 0x000000090a127219 */ /* 0x000fe40000010e12 */
[----:B------:R-:W-:-:S04]  /*24b0*/  @P0 MOV R11, R19 ;  /* 0x00000013000b0202 */ /* 0x000fc80000000f00 */
[----:B------:R-:W-:-:S07]  /*24c0*/  SHF.L.W.U32.HI R10, R11, R9, R10 ;  /* 0x000000090b0a7219 */ /* 0x000fce0000010e0a */
.L_x_20:
        /* <DEDUP_REMOVED lines=13> */
[----:B------:R-:W-:-:S04]  /*25a0*/  IADD3 R0, PT, PT, -R18, RZ, RZ ;  /* 0x000000ff12007210 */ /* 0x000fc80007ffe1ff */
[----:B------:R-:W-:Y:S01]  /*25b0*/  @!P0 MOV R18, R0 ;  /* 0x0000000000128202 */ /* 0x000fe20000000f00 */
[----:B-1----:R-:W-:-:S10]  /*25c0*/  DMUL R10, R8, UR4 ;  /* 0x00000004080a7c28 */ /* 0x002fd40008000000 */
[----:B------:R-:W1:Y:S02]  /*25d0*/  F2F.F32.F64 R10, R10 ;  /* 0x0000000a000a7310 */ /* 0x000e640000301000 */
[----:B-1----:R-:W-:-:S07]  /*25e0*/  FSEL R9, -R10, R10, !P1 ;  /* 0x0000000a0a097208 */ /* 0x002fce0004800100 */
.L_x_18:
[----:B------:R-:W-:Y:S01]  /*25f0*/  LOP3.LUT R18, R18, 0x3, RZ, 0xc0, !PT ;  /* 0x0000000312127812 */ /* 0x000fe200078ec0ff */
[----:B------:R-:W-:Y:S01]  /*2600*/  IMAD.MOV.U32 R11, RZ, RZ, 0x3fc90fdb ;  /* 0x3fc90fdbff0b7424 */ /* 0x000fe200078e00ff */
[----:B------:R-:W-:Y:S01]  /*2610*/  MOV R10, 0x37cbac00 ;  /* 0x37cbac00000a7802 */ /* 0x000fe20000000f00 */
[----:B------:R-:W-:Y:S01]  /*2620*/  IMAD.MOV.U32 R19, RZ, RZ, 0x3e2aaaa8 ;  /* 0x3e2aaaa8ff137424 */ /* 0x000fe200078e00ff */
[----:B------:R-:W-:-:S05]  /*2630*/  I2FP.F32.U32 R18, R18 ;  /* 0x0000001200127245 */ /* 0x000fca0000201000 */
[----:B------:R-:W-:-:S04]  /*2640*/  FFMA R18, R18, R11, -0.78539818525314331055 ;  /* 0xbf490fdb12127423 */ /* 0x000fc8000000000b */
[----:B------:R-:W-:Y:S01]  /*2650*/  FADD R9, R18, R9 ;  /* 0x0000000912097221 */ /* 0x000fe20000000000 */
[----:B------:R-:W-:-:S03]  /*2660*/  MOV R18, 0x3c0885e4 ;  /* 0x3c0885e400127802 */ /* 0x000fc60000000f00 */
[----:B------:R-:W-:-:S06]  /*2670*/  FMUL R0, R9, 0.63661974668502807617 ;  /* 0x3f22f98309007820 */ /* 0x000fcc0000400000 */
[----:B------:R-:W1:Y:S02]  /*2680*/  F2I.NTZ R0, R0 ;  /* 0x0000000000007305 */ /* 0x000e640000203100 */
[----:B-1----:R-:W-:-:S05]  /*2690*/  I2FP.F32.S32 R8, R0 ;  /* 0x0000000000087245 */ /* 0x002fca0000201400 */
[----:B------:R-:W-:-:S04]  /*26a0*/  FFMA R9, R8, -1.5707962512969970703, R9 ;  /* 0xbfc90fda08097823 */ /* 0x000fc80000000009 */
[----:B------:R-:W-:Y:S01]  /*26b0*/  FFMA R9, R8, -7.5497894158615963534e-08, R9 ;  /* 0xb3a2216808097823 */ /* 0x000fe20000000009 */
[C---:B------:R-:W-:Y:S02]  /*26c0*/  LOP3.LUT R8, R0.reuse, 0x1, RZ, 0xc0, !PT ;  /* 0x0000000100087812 */ /* 0x040fe400078ec0ff */
[----:B------:R-:W-:Y:S01]  /*26d0*/  IADD3 R0, PT, PT, R0, 0x1, RZ ;  /* 0x0000000100007810 */ /* 0x000fe20007ffe0ff */
[----:B------:R-:W-:Y:S01]  /*26e0*/  FMUL R11, R9, R9 ;  /* 0x00000009090b7220 */ /* 0x000fe20000400000 */
[----:B------:R-:W-:Y:S02]  /*26f0*/  ISETP.NE.U32.AND P0, PT, R8, 0x1, PT ;  /* 0x000000010800780c */ /* 0x000fe40003f05070 */
[----:B------:R-:W-:Y:S01]  /*2700*/  LOP3.LUT P1, RZ, R0, 0x2, RZ, 0xc0, !PT ;  /* 0x0000000200ff7812 */ /* 0x000fe2000782c0ff */
[----:B------:R-:W-:Y:S01]  /*2710*/  FFMA R8, R11, R10, -0.0013887860113754868507 ;  /* 0xbab607ed0b087423 */ /* 0x000fe2000000000a */
[----:B------:R-:W-:Y:S02]  /*2720*/  FSEL R10, R18, 0.041666727513074874878, !P0 ;  /* 0x3d2aaabb120a7808 */ /* 0x000fe40004000000 */
[----:B------:R-:W-:-:S02]  /*2730*/  FSEL R0, R9, 1, !P0 ;  /* 0x3f80000009007808 */ /* 0x000fc40004000000 */
[----:B------:R-:W-:Y:S02]  /*2740*/  FSEL R8, R8, -0.00019574658654164522886, P0 ;  /* 0xb94d415308087808 */ /* 0x000fe40000000000 */
[----:B------:R-:W-:Y:S01]  /*2750*/  FSEL R19, -R19, -0.4999999701976776123, !P0 ;  /* 0xbeffffff13137808 */ /* 0x000fe20004000100 */
[C---:B------:R-:W-:Y:S02]  /*2760*/  FFMA R9, R11.reuse, R0, RZ ;  /* 0x000000000b097223 */ /* 0x040fe400000000ff */
[----:B------:R-:W-:-:S04]  /*2770*/  FFMA R8, R11, R8, R10 ;  /* 0x000000080b087223 */ /* 0x000fc8000000000a */
[----:B------:R-:W-:-:S04]  /*2780*/  FFMA R8, R11, R8, R19 ;  /* 0x000000080b087223 */ /* 0x000fc80000000013 */
[----:B------:R-:W-:-:S04]  /*2790*/  FFMA R0, R9, R8, R0 ;  /* 0x0000000809007223 */ /* 0x000fc80000000000 */
[----:B------:R-:W-:-:S04]  /*27a0*/  @P1 FADD R0, RZ, -R0 ;  /* 0x80000000ff001221 */ /* 0x000fc80000000000 */
[----:B------:R-:W-:-:S07]  /*27b0*/  FMUL R17, R17, R0 ;  /* 0x0000000011117220 */ /* 0x000fce0000400000 */
.L_x_17:
[C---:B------:R-:W-:Y:S01]  /*27c0*/  FMUL R0, |R7|.reuse, 8388608 ;  /* 0x4b00000007007820 */ /* 0x040fe20000400200 */
[----:B------:R-:W-:Y:S01]  /*27d0*/  FSETP.GEU.AND P0, PT, |R7|, 1.175494350822287508e-38, PT ;  /* 0x008000000700780b */ /* 0x000fe20003f0e200 */
[----:B------:R-:W-:Y:S02]  /*27e0*/  HFMA2 R11, -RZ, RZ, 1.5048828125, 33.21875 ;  /* 0x3e055027ff0b7431 */ /* 0x000fe400000001ff */
[----:B------:R-:W-:Y:S01]  /*27f0*/  IMAD.MOV.U32 R18, RZ, RZ, 0x33dbe5ac ;  /* 0x33dbe5acff127424 */ /* 0x000fe200078e00ff */
[----:B------:R-:W-:Y:S02]  /*2800*/  MOV R21, 0x7f800000 ;  /* 0x7f80000000157802 */ /* 0x000fe40000000f00 */
[----:B------:R-:W-:Y:S02]  /*2810*/  FSEL R0, R0, |R7|, !P0 ;  /* 0x4000000700007208 */ /* 0x000fe40004000000 */
[----:B------:R-:W-:Y:S02]  /*2820*/  FSEL R19, RZ, -23, P0 ;  /* 0xc1b80000ff137808 */ /* 0x000fe40000000000 */
[----:B------:R-:W-:-:S02]  /*2830*/  IADD3 R8, PT, PT, R0, -0x3f2aaaab, RZ ;  /* 0xc0d5555500087810 */ /* 0x000fc40007ffe0ff */
[----:B------:R-:W-:Y:S02]  /*2840*/  ISETP.GT.U32.AND P0, PT, R0, 0x7f7fffff, PT ;  /* 0x7f7fffff0000780c */ /* 0x000fe40003f04070 */
[----:B------:R-:W-:-:S04]  /*2850*/  LOP3.LUT R9, R8, 0xff800000, RZ, 0xc0, !PT ;  /* 0xff80000008097812 */ /* 0x000fc800078ec0ff */
[----:B------:R-:W-:Y:S01]  /*2860*/  I2FP.F32.S32 R10, R9 ;  /* 0x00000009000a7245 */ /* 0x000fe20000201400 */
[----:B------:R-:W-:Y:S02]  /*2870*/  IMAD.IADD R8, R0, 0x1, -R9 ;  /* 0x0000000100087824 */ /* 0x000fe400078e0a09 */
[----:B------:R-:W-:Y:S02]  /*2880*/  FMUL R9, R7, R7 ;  /* 0x0000000707097220 */ /* 0x000fe40000400000 */
[----:B------:R-:W-:Y:S02]  /*2890*/  FADD R8, R8, -1 ;  /* 0xbf80000008087421 */ /* 0x000fe40000000000 */
[C---:B------:R-:W-:Y:S01]  /*28a0*/  FFMA R18, R9.reuse, R18, -9.4943006843095645308e-06 ;  /* 0xb71f49b609127423 */ /* 0x040fe20000000012 */
[----:B------:R-:W-:Y:S01]  /*28b0*/  FFMA R10, R10, 1.1920928955078125e-07, R19 ;  /* 0x340000000a0a7823 */ /* 0x000fe20000000013 */
[----:B------:R-:W-:Y:S02]  /*28c0*/  FFMA R11, R8, -R11, 0.14084610342979431152 ;  /* 0x3e1039f6080b7423 */ /* 0x000fe4000000080b */
[----:B------:R-:W-:-:S02]  /*28d0*/  FFMA R18, R9, R18, 0.00053860247135162353516 ;  /* 0x3a0d310009127423 */ /* 0x000fc40000000012 */
[C---:B------:R-:W-:Y:S02]  /*28e0*/  FFMA R11, R8.reuse, R11, -0.12148627638816833496 ;  /* 0xbdf8cdcc080b7423 */ /* 0x040fe4000000000b */
[C---:B------:R-:W-:Y:S02]  /*28f0*/  FFMA R18, R9.reuse, R18, -0.016073968261480331421 ;  /* 0xbc83ad8e09127423 */ /* 0x040fe40000000012 */
[C---:B------:R-:W-:Y:S02]  /*2900*/  FFMA R11, R8.reuse, R11, 0.13980610668659210205 ;  /* 0x3e0f2955080b7423 */ /* 0x040fe4000000000b */
[C---:B------:R-:W-:Y:S02]  /*2910*/  FFMA R18, R9.reuse, R18, 0.17760601639747619629 ;  /* 0x3e35de5a09127423 */ /* 0x040fe40000000012 */
[----:B------:R-:W-:Y:S02]  /*2920*/  FFMA R11, R8, R11, -0.16684235632419586182 ;  /* 0xbe2ad8b9080b7423 */ /* 0x000fe4000000000b */
[----:B------:R-:W-:-:S02]  /*2930*/  FFMA R9, R9, R18, -0.073804296553134918213 ;  /* 0xbd9726b509097423 */ /* 0x000fc40000000012 */
[----:B------:R-:W-:-:S04]  /*2940*/  FFMA R11, R8, R11, 0.20012299716472625732 ;  /* 0x3e4ced0b080b7423 */ /* 0x000fc8000000000b */
[----:B------:R-:W-:-:S04]  /*2950*/  FFMA R11, R8, R11, -0.24999669194221496582 ;  /* 0xbe7fff22080b7423 */ /* 0x000fc8000000000b */
[----:B------:R-:W-:-:S04]  /*2960*/  FFMA R11, R8, R11, 0.33333182334899902344 ;  /* 0x3eaaaa78080b7423 */ /* 0x000fc8000000000b */
[----:B------:R-:W-:-:S04]  /*2970*/  FFMA R11, R8, R11, -0.5 ;  /* 0xbf000000080b7423 */ /* 0x000fc8000000000b */
[----:B------:R-:W-:-:S04]  /*2980*/  FMUL R11, R8, R11 ;  /* 0x0000000b080b7220 */ /* 0x000fc80000400000 */
[----:B------:R-:W-:Y:S01]  /*2990*/  FFMA R11, R8, R11, R8 ;  /* 0x0000000b080b7223 */ /* 0x000fe20000000008 */
[----:B------:R-:W-:-:S03]  /*29a0*/  FFMA R8, R0, R21, +INF ;  /* 0x7f80000000087423 */ /* 0x000fc60000000015 */
[----:B------:R-:W-:Y:S01]  /*29b0*/  @!P0 FFMA R8, R10, 0.69314718246459960938, R11 ;  /* 0x3f3172180a088823 */ /* 0x000fe2000000000b */
[----:B------:R-:W-:-:S03]  /*29c0*/  FSETP.NEU.AND P0, PT, R0, RZ, PT ;  /* 0x000000ff0000720b */ /* 0x000fc60003f0d000 */
[----:B------:R-:W-:-:S05]  /*29d0*/  FMUL R8, R8, 0.63661974668502807617 ;  /* 0x3f22f98308087820 */ /* 0x000fca0000400000 */
[----:B------:R-:W-:-:S05]  /*29e0*/  FSEL R8, R8, -INF , P0 ;  /* 0xff80000008087808 */ /* 0x000fca0000000000 */
[----:B------:R-:W-:Y:S01]  /*29f0*/  FFMA R8, R8, R17, R9 ;  /* 0x0000001108087223 */ /* 0x000fe20000000009 */
[----:B------:R-:W-:Y:S06]  /*2a00*/  BRA `(.L_x_21) ;  /* 0x0000000c00247947 */ /* 0x000fec0003800000 */
.L_x_15:
[----:B------:R-:W-:-:S13]  /*2a10*/  FSETP.GTU.AND P0, PT, |R7|, 1.9256277084350585938, PT ;  /* 0x3ff67af80700780b */ /* 0x000fda0003f0c200 */
[----:B------:R-:W-:Y:S05]  /*2a20*/  @P0 BRA `(.L_x_22) ;  /* 0x0000000000440947 */ /* 0x000fea0003800000 */
[----:B------:R-:W-:Y:S02]  /*2a30*/  HFMA2 R9, -RZ, RZ, 1.2158203125, -9.3984375 ;  /* 0x3cddc8b3ff097431 */ /* 0x000fe400000001ff */
[----:B------:R-:W-:-:S04]  /*2a40*/  FADD R0, |R7|, -0.89357697963714599609 ;  /* 0xbf64c17607007421 */ /* 0x000fc80000000200 */
[----:B------:R-:W-:-:S04]  /*2a50*/  FADD R0, R0, 1.3357978723149699363e-08 ;  /* 0x32657d0300007421 */ /* 0x000fc80000000000 */
[----:B------:R-:W-:-:S04]  /*2a60*/  FFMA R9, R0, R9, -0.12728613615036010742 ;  /* 0xbe02574c00097423 */ /* 0x000fc80000000009 */
[----:B------:R-:W-:-:S04]  /*2a70*/  FFMA R9, R0, R9, 0.24919427931308746338 ;  /* 0x3e7f2cc900097423 */ /* 0x000fc80000000009 */
[----:B------:R-:W-:-:S04]  /*2a80*/  FFMA R9, R0, R9, -0.27333530783653259277 ;  /* 0xbe8bf29b00097423 */ /* 0x000fc80000000009 */
[----:B------:R-:W-:-:S04]  /*2a90*/  FFMA R9, R0, R9, 0.21465520560741424561 ;  /* 0x3e5bce9300097423 */ /* 0x000fc80000000009 */
[----:B------:R-:W-:-:S04]  /*2aa0*/  FFMA R9, R0, R9, -0.18043898046016693115 ;  /* 0xbe38c4ff00097423 */ /* 0x000fc80000000009 */
[----:B------:R-:W-:-:S04]  /*2ab0*/  FFMA R9, R0, R9, 0.18990822136402130127 ;  /* 0x3e42774d00097423 */ /* 0x000fc80000000009 */
[----:B------:R-:W-:-:S04]  /*2ac0*/  FFMA R9, R0, R9, -0.20543172955513000488 ;  /* 0xbe525cb200097423 */ /* 0x000fc80000000009 */
[----:B------:R-:W-:-:S04]  /*2ad0*/  FFMA R9, R0, R9, 0.21968169510364532471 ;  /* 0x3e60f43d00097423 */ /* 0x000fc80000000009 */
[----:B------:R-:W-:-:S04]  /*2ae0*/  FFMA R9, R0, R9, -0.22614009678363800049 ;  /* 0xbe67914500097423 */ /* 0x000fc80000000009 */
[----:B------:R-:W-:-:S04]  /*2af0*/  FFMA R9, R0, R9, 0.22052875161170959473 ;  /* 0x3e61d24a00097423 */ /* 0x000fc80000000009 */
[----:B------:R-:W-:-:S04]  /*2b00*/  FFMA R9, R0, R9, -0.49207821488380432129 ;  /* 0xbefbf1ad00097423 */ /* 0x000fc80000000009 */
[----:B------:R-:W-:-:S04]  /*2b10*/  FFMA R9, R0, R9, 0.87942093610763549805 ;  /* 0x3f6121bb00097423 */ /* 0x000fc80000000009 */
[----:B------:R-:W-:Y:S01]  /*2b20*/  FMUL R8, R0, R9 ;  /* 0x0000000900087220 */ /* 0x000fe20000400000 */
[----:B------:R-:W-:Y:S06]  /*2b30*/  BRA `(.L_x_21) ;  /* 0x0000000800d87947 */ /* 0x000fec0003800000 */
.L_x_22:
[----:B------:R-:W-:-:S13]  /*2b40*/  FSETP.GTU.AND P0, PT, |R7|, 5.5218648910522460938, PT ;  /* 0x40b0b31e0700780b */ /* 0x000fda0003f0c200 */
[----:B------:R-:W-:Y:S05]  /*2b50*/  @P0 BRA `(.L_x_23) ;  /* 0x0000000000380947 */ /* 0x000fea0003800000 */
[----:B------:R-:W-:Y:S01]  /*2b60*/  FADD R0, |R7|, -3.9576783180236816406 ;  /* 0xc07d4a9a07007421 */ /* 0x000fe20000000200 */
[----:B------:R-:W-:-:S03]  /*2b70*/  MOV R9, 0x3449dd3f ;  /* 0x3449dd3f00097802 */ /* 0x000fc60000000f00 */
[----:B------:R-:W-:-:S04]  /*2b80*/  FADD R0, R0, -1.0129117811175092356e-07 ;  /* 0xb3d9856a00007421 */ /* 0x000fc80000000000 */
[----:B------:R-:W-:-:S04]  /*2b90*/  FFMA R9, R0, -R9, -2.0689195423528872197e-07 ;  /* 0xb45e260700097423 */ /* 0x000fc80000000809 */
[----:B------:R-:W-:-:S04]  /*2ba0*/  FFMA R9, R0, R9, -3.9767928683431819081e-06 ;  /* 0xb685706400097423 */ /* 0x000fc80000000009 */
[----:B------:R-:W-:-:S04]  /*2bb0*/  FFMA R9, R0, R9, 5.0848408136516809464e-05 ;  /* 0x3855461000097423 */ /* 0x000fc80000000009 */
[----:B------:R-:W-:-:S04]  /*2bc0*/  FFMA R9, R0, R9, 0.00019341275037731975317 ;  /* 0x394aced700097423 */ /* 0x000fc80000000009 */
[----:B------:R-:W-:-:S04]  /*2bd0*/  FFMA R9, R0, R9, -0.0021835593506693840027 ;  /* 0xbb0f1a0c00097423 */ /* 0x000fc80000000009 */
[----:B------:R-:W-:-:S04]  /*2be0*/  FFMA R9, R0, R9, -0.0068510985001921653748 ;  /* 0xbbe07f2e00097423 */ /* 0x000fc80000000009 */
[----:B------:R-:W-:-:S04]  /*2bf0*/  FFMA R9, R0, R9, 0.058523852378129959106 ;  /* 0x3d6fb6b500097423 */ /* 0x000fc80000000009 */
[----:B------:R-:W-:-:S04]  /*2c00*/  FFMA R9, R0, R9, 0.050855580717325210571 ;  /* 0x3d504df100097423 */ /* 0x000fc80000000009 */
[----:B------:R-:W-:-:S04]  /*2c10*/  FFMA R9, R0, R9, -0.40254268050193786621 ;  /* 0xbece1a1300097423 */ /* 0x000fc80000000009 */
[----:B------:R-:W-:Y:S01]  /*2c20*/  FMUL R8, R0, R9 ;  /* 0x0000000900087220 */ /* 0x000fe20000400000 */
[----:B------:R-:W-:Y:S06]  /*2c30*/  BRA `(.L_x_21) ;  /* 0x0000000800987947 */ /* 0x000fec0003800000 */
.L_x_23:
[----:B------:R-:W-:-:S13]  /*2c40*/  FSETP.GTU.AND P0, PT, |R7|, 8.65419769287109375, PT ;  /* 0x410a77980700780b */ /* 0x000fda0003f0c200 */
[----:B------:R-:W-:Y:S05]  /*2c50*/  @P0 BRA `(.L_x_24) ;  /* 0x0000000000340947 */ /* 0x000fea0003800000 */
[----:B------:R-:W-:Y:S01]  /*2c60*/  FADD R0, |R7|, -7.0860509872436523438 ;  /* 0xc0e2c0ee07007421 */ /* 0x000fe20000000200 */
[----:B------:R-:W-:-:S03]  /*2c70*/  IMAD.MOV.U32 R9, RZ, RZ, 0x3510cebe ;  /* 0x3510cebeff097424 */ /* 0x000fc600078e00ff */
[----:B------:R-:W-:-:S04]  /*2c80*/  FADD R0, R0, -7.3058117777691222727e-08 ;  /* 0xb39ce42000007421 */ /* 0x000fc80000000000 */
[----:B------:R-:W-:-:S04]  /*2c90*/  FFMA R9, R0, R9, 2.5310100681963376701e-06 ;  /* 0x3629da6c00097423 */ /* 0x000fc80000000009 */
[----:B------:R-:W-:-:S04]  /*2ca0*/  FFMA R9, R0, R9, -4.5855296775698661804e-05 ;  /* 0xb84054c000097423 */ /* 0x000fc80000000009 */
[----:B------:R-:W-:-:S04]  /*2cb0*/  FFMA R9, R0, R9, -0.00014028201985638588667 ;  /* 0xb91318ab00097423 */ /* 0x000fc80000000009 */
[----:B------:R-:W-:-:S04]  /*2cc0*/  FFMA R9, R0, R9, 0.0021758752409368753433 ;  /* 0x3b0e992100097423 */ /* 0x000fc80000000009 */
[----:B------:R-:W-:-:S04]  /*2cd0*/  FFMA R9, R0, R9, 0.0033181209582835435867 ;  /* 0x3b5974d500097423 */ /* 0x000fc80000000009 */
[----:B------:R-:W-:-:S04]  /*2ce0*/  FFMA R9, R0, R9, -0.048024024814367294312 ;  /* 0xbd44b4d700097423 */ /* 0x000fc80000000009 */
[----:B------:R-:W-:-:S04]  /*2cf0*/  FFMA R9, R0, R9, -0.021175192669034004211 ;  /* 0xbcad779900097423 */ /* 0x000fc80000000009 */
[----:B------:R-:W-:-:S04]  /*2d00*/  FFMA R9, R0, R9, 0.30009761452674865723 ;  /* 0x3e99a66500097423 */ /* 0x000fc80000000009 */
[----:B------:R-:W-:Y:S01]  /*2d10*/  FMUL R8, R0, R9 ;  /* 0x0000000900087220 */ /* 0x000fe20000400000 */
[----:B------:R-:W-:Y:S06]  /*2d20*/  BRA `(.L_x_21) ;  /* 0x00000008005c7947 */ /* 0x000fec0003800000 */
.L_x_24:
[----:B------:R-:W-:Y:S01]  /*2d30*/  FSETP.NEU.AND P0, PT, |R7|, +INF , PT ;  /* 0x7f8000000700780b */ /* 0x000fe20003f0d200 */
[----:B------:R-:W-:-:S12]  /*2d40*/  HFMA2 R8, -RZ, RZ, 0, 0 ;  /* 0x00000000ff087431 */ /* 0x000fd800000001ff */
[----:B------:R-:W-:Y:S05]  /*2d50*/  @!P0 BRA `(.L_x_21) ;  /* 0x0000000800508947 */ /* 0x000fea0003800000 */
[----:B------:R-:W1:Y:S01]  /*2d60*/  MUFU.RCP R8, |R7| ;  /* 0x4000000700087308 */ /* 0x000e620000001000 */
[----:B------:R-:W-:Y:S01]  /*2d70*/  MOV R0, 0x3f8ccd61 ;  /* 0x3f8ccd6100007802 */ /* 0x000fe20000000f00 */
[----:B-1----:R-:W-:-:S04]  /*2d80*/  FMUL R17, R8, R8 ;  /* 0x0000000808117220 */ /* 0x002fc80000400000 */
[----:B------:R-:W-:-:S04]  /*2d90*/  FFMA R0, R17, R0, -0.20393031835556030273 ;  /* 0xbe50d31c11007423 */ /* 0x000fc80000000000 */
[----:B------:R-:W-:-:S04]  /*2da0*/  FFMA R0, R17, R0, 0.065077804028987884521 ;  /* 0x3d85478311007423 */ /* 0x000fc80000000000 */
[----:B------:R-:W-:-:S04]  /*2db0*/  FFMA R0, R17, R0, -0.12499996274709701538 ;  /* 0xbdfffffb11007423 */ /* 0x000fc80000000000 */
[----:B------:R-:W-:Y:S01]  /*2dc0*/  FFMA R0, R8, R0, |R7| ;  /* 0x0000000008007223 */ /* 0x000fe20000000407 */
[----:B------:R-:W-:-:S03]  /*2dd0*/  IMAD.MOV.U32 R8, RZ, RZ, 0x3ecc69f3 ;  /* 0x3ecc69f3ff087424 */ /* 0x000fc600078e00ff */
[C---:B------:R-:W-:Y:S01]  /*2de0*/  FMUL R9, R0.reuse, 0.63661974668502807617 ;  /* 0x3f22f98300097820 */ /* 0x040fe20000400000 */
[----:B------:R-:W-:Y:S01]  /*2df0*/  FSETP.GE.AND P0, PT, |R0|, 105615, PT ;  /* 0x47ce47800000780b */ /* 0x000fe20003f06200 */
[C---:B------:R-:W-:Y:S02]  /*2e00*/  FFMA R8, R17.reuse, -R8, 0.10197055339813232422 ;  /* 0x3dd0d5f011087423 */ /* 0x040fe40000000808 */
[----:B------:R-:W1:Y:S02]  /*2e10*/  F2I.NTZ R18, R9 ;  /* 0x0000000900127305 */ /* 0x000e640000203100 */
[----:B------:R-:W-:-:S04]  /*2e20*/  FFMA R8, R17, R8, -0.062492687255144119263 ;  /* 0xbd7ff85511087423 */ /* 0x000fc80000000008 */
        /* <DEDUP_REMOVED lines=10> */
[----:B------:R-:W-:Y:S01]  /*2ed0*/  SHF.L.U32 R8, R0, 0x8, RZ ;  /* 0x0000000800087819 */ /* 0x000fe200000006ff */
[----:B------:R-:W-:Y:S01]  /*2ee0*/  IMAD.MOV.U32 R19, RZ, RZ, RZ ;  /* 0x000000ffff137224 */ /* 0x000fe200078e00ff */
[----:B------:R-:W-:Y:S01]  /*2ef0*/  CS2R R20, SRZ ;  /* 0x0000000000147805 */ /* 0x000fe2000001ff00 */
[----:B------:R-:W1:Y:S01]  /*2f00*/  LDCU.64 UR8, c[0x4][URZ] ;  /* 0x01000000ff0877ac */ /* 0x000e620008000a00 */
[----:B------:R-:W-:Y:S01]  /*2f10*/  LOP3.LUT R18, R8, 0x80000000, RZ, 0xfc, !PT ;  /* 0x8000000008127812 */ /* 0x000fe200078efcff */
[----:B------:R-:W-:-:S06]  /*2f20*/  UMOV UR4, URZ ;  /* 0x000000ff00047c82 */ /* 0x000fcc0008000000 */
.L_x_26:
[----:B-1----:R-:W-:Y:S02]  /*2f30*/  MOV R9, UR9 ;  /* 0x0000000900097c02 */ /* 0x002fe40008000f00 */
        /* <DEDUP_REMOVED lines=12> */
[-C--:B------:R-:W-:Y:S01]  /*3000*/  @P4 MOV R6, R10.reuse ;  /* 0x0000000a00064202 */ /* 0x080fe20000000f00 */
[----:B------:R-:W-:Y:S01]  /*3010*/  IMAD.X R19, R11, 0x1, R21, P0 ;  /* 0x000000010b137824 */ /* 0x000fe200000e0615 */
[C---:B------:R-:W-:Y:S01]  /*3020*/  ISETP.EQ.AND P0, PT, R20.reuse, 0x10, PT ;  /* 0x000000101400780c */ /* 0x040fe20003f02270 */
[----:B------:R-:W-:Y:S01]  /*3030*/  @P2 IMAD.MOV.U32 R13, RZ, RZ, R10 ;  /* 0x000000ffff0d2224 */ /* 0x000fe200078e000a */
[C---:B------:R-:W-:Y:S02]  /*3040*/  ISETP.EQ.AND P4, PT, R20.reuse, 0x14, PT ;  /* 0x000000141400780c */ /* 0x040fe40003f82270 */
[-C--:B------:R-:W-:Y:S02]  /*3050*/  @P3 MOV R12, R10.reuse ;  /* 0x0000000a000c3202 */ /* 0x080fe40000000f00 */
[----:B------:R-:W-:Y:S02]  /*3060*/  @P1 MOV R14, R10 ;  /* 0x0000000a000e1202 */ /* 0x000fe40000000f00 */
[----:B------:R-:W-:-:S05]  /*3070*/  IADD3 R20, PT, PT, R20, 0x4, RZ ;  /* 0x0000000414147810 */ /* 0x000fca0007ffe0ff */
[----:B------:R-:W-:Y:S02]  /*3080*/  @P0 MOV R15, R10 ;  /* 0x0000000a000f0202 */ /* 0x000fe40000000f00 */
[----:B------:R-:W-:Y:S01]  /*3090*/  @P4 IMAD.MOV.U32 R16, RZ, RZ, R10 ;  /* 0x000000ffff104224 */ /* 0x000fe200078e000a */
        /* <DEDUP_REMOVED lines=13> */
[-C--:B------:R-:W-:Y:S02]  /*3170*/  @P2 MOV R18, R6.reuse ;  /* 0x0000000600122202 */ /* 0x080fe40000000f00 */
[C---:B------:R-:W-:Y:S01]  /*3180*/  ISETP.EQ.AND P2, PT, R20.reuse, -0x8, PT ;  /* 0xfffffff81400780c */ /* 0x040fe20003f42270 */
[----:B------:R-:W-:Y:S01]  /*3190*/  @P3 IMAD.MOV.U32 R18, RZ, RZ, R12 ;  /* 0x000000ffff123224 */ /* 0x000fe200078e000c */
[----:B------:R-:W-:Y:S02]  /*31a0*/  @P3 MOV R9, R6 ;  /* 0x0000000600093202 */ /* 0x000fe40000000f00 */
[----:B------:R-:W-:Y:S02]  /*31b0*/  ISETP.EQ.AND P3, PT, R20, -0x4, PT ;  /* 0xfffffffc1400780c */ /* 0x000fe40003f62270 */
[----:B------:R-:W-:Y:S01]  /*31c0*/  @P0 MOV R9, R12 ;  /* 0x0000000c00090202 */ /* 0x000fe20000000f00 */
[----:B------:R-:W-:Y:S01]  /*31d0*/  @P1 IMAD.MOV.U32 R9, RZ, RZ, R13 ;  /* 0x000000ffff091224 */ /* 0x000fe200078e000d */
[----:B------:R-:W-:-:S02]  /*31e0*/  @P0 MOV R18, R13 ;  /* 0x0000000d00120202 */ /* 0x000fc40000000f00 */
[----:B------:R-:W-:-:S03]  /*31f0*/  @P1 MOV R18, R14 ;  /* 0x0000000e00121202 */ /* 0x000fc60000000f00 */
[----:B------:R-:W-:Y:S01]  /*3200*/  @P2 MOV R9, R14 ;  /* 0x0000000e00092202 */ /* 0x000fe20000000f00 */
[----:B------:R-:W-:-:S03]  /*3210*/  @P2 IMAD.MOV.U32 R18, RZ, RZ, R15 ;  /* 0x000000ffff122224 */ /* 0x000fc600078e000f */
[----:B------:R-:W-:Y:S01]  /*3220*/  @P3 MOV R9, R15 ;  /* 0x0000000f00093202 */ /* 0x000fe20000000f00 */
[----:B------:R-:W-:Y:S01]  /*3230*/  @P4 IMAD.MOV.U32 R9, RZ, RZ, R16 ;  /* 0x000000ffff094224 */ /* 0x000fe200078e0010 */
[-C--:B------:R-:W-:Y:S02]  /*3240*/  @P5 MOV R9, R19.reuse ;  /* 0x0000001300095202 */ /* 0x080fe40000000f00 */
[----:B------:R-:W-:Y:S02]  /*3250*/  @P3 MOV R18, R16 ;  /* 0x0000001000123202 */ /* 0x000fe40000000f00 */
[----:B------:R-:W-:Y:S01]  /*3260*/  @P4 MOV R18, R19 ;  /* 0x0000001300124202 */ /* 0x000fe20000000f00 */
[----:B------:R-:W-:Y:S01]  /*3270*/  IMAD.MOV.U32 R10, RZ, RZ, R9 ;  /* 0x000000ffff0a7224 */ /* 0x000fe200078e0009 */
[----:B------:R-:W-:Y:S06]  /*3280*/  @!P6 BRA `(.L_x_27) ;  /* 0x00000000002ce947 */ /* 0x000fec0003800000 */
[----:B------:R-:W-:Y:S02]  /*3290*/  @P0 MOV R11, R6 ;  /* 0x00000006000b0202 */ /* 0x000fe40000000f00 */
[----:B------:R-:W-:Y:S02]  /*32a0*/  ISETP.EQ.AND P0, PT, R20, 0x8, PT ;  /* 0x000000081400780c */ /* 0x000fe40003f02270 */
[----:B------:R-:W-:Y:S01]  /*32b0*/  @P1 MOV R11, R12 ;  /* 0x0000000c000b1202 */ /* 0x000fe20000000f00 */
[----:B------:R-:W-:Y:S01]  /*32c0*/  @P2 IMAD.MOV.U32 R11, RZ, RZ, R13 ;  /* 0x000000ffff0b2224 */ /* 0x000fe200078e000d */
[----:B------:R-:W-:Y:S02]  /*32d0*/  @P3 MOV R11, R14 ;  /* 0x0000000e000b3202 */ /* 0x000fe40000000f00 */
[----:B------:R-:W-:Y:S01]  /*32e0*/  @P4 MOV R11, R15 ;  /* 0x0000000f000b4202 */ /* 0x000fe20000000f00 */
[----:B------:R-:W-:Y:S01]  /*32f0*/  @P5 IMAD.MOV.U32 R11, RZ, RZ, R16 ;  /* 0x000000ffff0b5224 */ /* 0x000fe200078e0010 */
[----:B------:R-:W-:-:S04]  /*3300*/  LOP3.LUT R9, R8, 0x1f, RZ, 0xc0, !PT ;  /* 0x0000001f08097812 */ /* 0x000fc800078ec0ff */
[----:B------:R-:W-:Y:S02]  /*3310*/  SHF.L.W.U32.HI R18, R10, R9, R18 ;  /* 0x000000090a127219 */ /* 0x000fe40000010e12 */
[----:B------:R-:W-:-:S04]  /*3320*/  @P0 MOV R11, R19 ;  /* 0x00000013000b0202 */ /* 0x000fc80000000f00 */
[----:B------:R-:W-:-:S07]  /*3330*/  SHF.L.W.U32.HI R10, R11, R9, R10 ;  /* 0x000000090b0a7219 */ /* 0x000fce0000010e0a */
.L_x_27:
[C-C-:B------:R-:W-:Y:S01]  /*3340*/  SHF.L.W.U32.HI R19, R10.reuse, 0x2, R18.reuse ;  /* 0x000000020a137819 */ /* 0x140fe20000010e12 */
[----:B------:R-:W-:Y:S01]  /*3350*/  UMOV UR4, 0x54442d19 ;  /* 0x54442d1900047882 */ /* 0x000fe20000000000 */
[----:B------:R-:W-:Y:S01]  /*3360*/  SHF.L.U32 R8, R10, 0x2, RZ ;  /* 0x000000020a087819 */ /* 0x000fe200000006ff */
[----:B------:R-:W-:Y:S01]  /*3370*/  UMOV UR5, 0x3bf921fb ;  /* 0x3bf921fb00057882 */ /* 0x000fe20000000000 */
[----:B------:R-:W-:Y:S02]  /*3380*/  SHF.R.S32.HI R9, RZ, 0x1f, R19 ;  /* 0x0000001fff097819 */ /* 0x000fe40000011413 */
[----:B------:R-:W-:Y:S02]  /*3390*/  SHF.R.U32.HI R18, RZ, 0x1e, R18 ;  /* 0x0000001eff127819 */ /* 0x000fe40000011612 */
[C---:B------:R-:W-:Y:S02]  /*33a0*/  LOP3.LUT R8, R9.reuse, R8, RZ, 0x3c, !PT ;  /* 0x0000000809087212 */ /* 0x040fe400078e3cff */
[----:B------:R-:W-:-:S02]  /*33b0*/  LOP3.LUT R9, R9, R19, RZ, 0x3c, !PT ;  /* 0x0000001309097212 */ /* 0x000fc400078e3cff */
[----:B------:R-:W-:Y:S02]  /*33c0*/  ISETP.GE.AND P0, PT, R0, RZ, PT ;  /* 0x000000ff0000720c */ /* 0x000fe40003f06270 */
[C---:B------:R-:W-:Y:S02]  /*33d0*/  LOP3.LUT R0, R19.reuse, R0, RZ, 0x3c, !PT ;  /* 0x0000000013007212 */ /* 0x040fe400078e3cff */
[----:B------:R-:W1:Y:S01]  /*33e0*/  I2F.F64.S64 R8, R8 ;  /* 0x0000000800087312 */ /* 0x000e620000301c00 */
[----:B------:R-:W-:Y:S02]  /*33f0*/  LEA.HI R18, R19, R18, RZ, 0x1 ;  /* 0x0000001213127211 */ /* 0x000fe400078f08ff */
[----:B------:R-:W-:-:S03]  /*3400*/  ISETP.GE.AND P1, PT, R0, RZ, PT ;  /* 0x000000ff0000720c */ /* 0x000fc60003f26270 */
[----:B------:R-:W-:-:S05]  /*3410*/  IMAD.MOV R0, RZ, RZ, -R18 ;  /* 0x000000ffff007224 */ /* 0x000fca00078e0a12 */
[----:B------:R-:W-:Y:S01]  /*3420*/  @!P0 MOV R18, R0 ;  /* 0x0000000000128202 */ /* 0x000fe20000000f00 */
[----:B-1----:R-:W-:-:S10]  /*3430*/  DMUL R10, R8, UR4 ;  /* 0x00000004080a7c28 */ /* 0x002fd40008000000 */
[----:B------:R-:W1:Y:S02]  /*3440*/  F2F.F32.F64 R10, R10 ;  /* 0x0000000a000a7310 */ /* 0x000e640000301000 */
[----:B-1----:R-:W-:-:S07]  /*3450*/  FSEL R8, -R10, R10, !P1 ;  /* 0x0000000a0a087208 */ /* 0x002fce0004800100 */
.L_x_25:
[----:B------:R-:W-:Y:S02]  /*3460*/  LOP3.LUT R18, R18, 0x3, RZ, 0xc0, !PT ;  /* 0x0000000312127812 */ /* 0x000fe400078ec0ff */
[----:B------:R-:W-:Y:S02]  /*3470*/  MOV R9, 0x3fc90fdb ;  /* 0x3fc90fdb00097802 */ /* 0x000fe40000000f00 */
[----:B------:R-:W-:Y:S02]  /*3480*/  I2FP.F32.U32 R18, R18 ;  /* 0x0000001200127245 */ /* 0x000fe40000201000 */
[C---:B------:R-:W-:Y:S02]  /*3490*/  FSETP.GEU.AND P2, PT, |R7|.reuse, 1.175494350822287508e-38, PT ;  /* 0x008000000700780b */ /* 0x040fe40003f4e200 */
[----:B------:R-:W-:Y:S01]  /*34a0*/  MOV R11, 0x3c0885e4 ;  /* 0x3c0885e4000b7802 */ /* 0x000fe20000000f00 */
[----:B------:R-:W-:Y:S01]  /*34b0*/  FFMA R9, R18, R9, -2.3561944961547851562 ;  /* 0xc016cbe412097423 */ /* 0x000fe20000000009 */
[----:B------:R-:W-:Y:S01]  /*34c0*/  FMUL R18, |R7|, 16777216 ;  /* 0x4b80000007127820 */ /* 0x000fe20000400200 */
[----:B------:R-:W-:-:S02]  /*34d0*/  MOV R19, 0x3e2aaaa8 ;  /* 0x3e2aaaa800137802 */ /* 0x000fc40000000f00 */
[----:B------:R-:W-:Y:S02]  /*34e0*/  FADD R8, R9, R8 ;  /* 0x0000000809087221 */ /* 0x000fe40000000000 */
[----:B------:R-:W-:Y:S01]  /*34f0*/  FSEL R20, R18, |R7|, !P2 ;  /* 0x4000000712147208 */ /* 0x000fe20005000000 */
[----:B------:R-:W-:Y:S02]  /*3500*/  IMAD.MOV.U32 R18, RZ, RZ, 0x37cbac00 ;  /* 0x37cbac00ff127424 */ /* 0x000fe400078e00ff */
[----:B------:R-:W-:-:S03]  /*3510*/  FMUL R0, R8, 0.63661974668502807617 ;  /* 0x3f22f98308007820 */ /* 0x000fc60000400000 */
[----:B------:R-:W1:Y:S08]  /*3520*/  MUFU.RSQ R20, R20 ;  /* 0x0000001400147308 */ /* 0x000e700000001400 */
[----:B------:R-:W2:Y:S01]  /*3530*/  F2I.NTZ R0, R0 ;  /* 0x0000000000007305 */ /* 0x000ea20000203100 */
[----:B-1----:R-:W-:-:S04]  /*3540*/  @!P2 FMUL R20, R20, 4096 ;  /* 0x458000001414a820 */ /* 0x002fc80000400000 */
[----:B------:R-:W-:Y:S01]  /*3550*/  FMUL R20, R20, 0.79788458347320556641 ;  /* 0x3f4c422a14147820 */ /* 0x000fe20000400000 */
[----:B--2---:R-:W-:Y:S02]  /*3560*/  I2FP.F32.S32 R9, R0 ;  /* 0x0000000000097245 */ /* 0x004fe40000201400 */
[C---:B------:R-:W-:Y:S01]  /*3570*/  LOP3.LUT R10, R0.reuse, 0x1, RZ, 0xc0, !PT ;  /* 0x00000001000a7812 */ /* 0x040fe200078ec0ff */
[----:B------:R-:W-:Y:S02]  /*3580*/  VIADD R0, R0, 0x1 ;  /* 0x0000000100007836 */ /* 0x000fe40000000000 */
[----:B------:R-:W-:Y:S01]  /*3590*/  FMUL R17, R20, R17 ;  /* 0x0000001114117220 */ /* 0x000fe20000400000 */
        /* <DEDUP_REMOVED lines=8> */
[----:B------:R-:W-:Y:S02]  /*3620*/  FSEL R11, -R19, -0.4999999701976776123, !P0 ;  /* 0xbeffffff130b7808 */ /* 0x000fe40004000100 */
[----:B------:R-:W-:-:S05]  /*3630*/  FSEL R10, R10, -0.00019574658654164522886, P0 ;  /* 0xb94d41530a0a7808 */ /* 0x000fca0000000000 */
[----:B------:R-:W-:-:S04]  /*3640*/  FFMA R10, R9, R10, R18 ;  /* 0x0000000a090a7223 */ /* 0x000fc80000000012 */
[C---:B------:R-:W-:Y:S01]  /*3650*/  FFMA R10, R9.reuse, R10, R11 ;  /* 0x0000000a090a7223 */ /* 0x040fe2000000000b */
[----:B------:R-:W-:-:S04]  /*3660*/  FFMA R9, R9, R0, RZ ;  /* 0x0000000009097223 */ /* 0x000fc800000000ff */
[----:B------:R-:W-:-:S04]  /*3670*/  FFMA R0, R9, R10, R0 ;  /* 0x0000000a09007223 */ /* 0x000fc80000000000 */
[----:B------:R-:W-:-:S04]  /*3680*/  @P1 FADD R0, RZ, -R0 ;  /* 0x80000000ff001221 */ /* 0x000fc80000000000 */
[----:B------:R-:W-:-:S07]  /*3690*/  FMUL R8, R0, R17 ;  /* 0x0000001100087220 */ /* 0x000fce0000400000 */
.L_x_21:
[----:B0-----:R-:W-:Y:S01]  /*36a0*/  ISETP.NE.AND P0, PT, R5, 0x1, PT ;  /* 0x000000010500780c */ /* 0x001fe20003f05270 */
[----:B------:R-:W-:-:S12]  /*36b0*/  BSSY.RECONVERGENT B3, `(.L_x_28) ;  /* 0x000042c000037945 */ /* 0x000fd80003800200 */
[----:B------:R-:W-:Y:S05]  /*36c0*/  @!P0 BRA `(.L_x_29) ;  /* 0x0000002400dc8947 */ /* 0x000fea0003800000 */
[----:B------:R-:W-:Y:S02]  /*36d0*/  ISETP.NE.AND P0, PT, R5, RZ, PT ;  /* 0x000000ff0500720c */ /* 0x000fe40003f05270 */
[----:B------:R-:W-:-:S04]  /*36e0*/  FSETP.GEU.AND P1, PT, R7, RZ, PT ;  /* 0x000000ff0700720b */ /* 0x000fc80003f2e000 */
[----:B------:R-:W-:-:S07]  /*36f0*/  FSEL R11, R8, +QNAN , P1 ;  /* 0x7fffffff080b7808 */ /* 0x000fce0000800000 */
[----:B------:R-:W-:Y:S05]  /*3700*/  @P0 BRA `(.L_x_30) ;  /* 0x00000018008c0947 */ /* 0x000fea0003800000 */
[----:B------:R-:W-:-:S13]  /*3710*/  FSETP.GTU.AND P1, PT, |R7|, 0.44678848981857299805, PT ;  /* 0x3ee4c1760700780b */ /* 0x000fda0003f2c200 */
[----:B------:R-:W-:Y:S05]  /*3720*/  @P1 BRA `(.L_x_31) ;  /* 0x0000000c00581947 */ /* 0x000fea0003800000 */
[----:B------:R-:W-:-:S13]  /*3730*/  FSETP.GTU.AND P0, PT, |R7|, 8, PT ;  /* 0x410000000700780b */ /* 0x000fda0003f0c200 */
[----:B------:R-:W-:Y:S05]  /*3740*/  @P0 BRA `(.L_x_32) ;  /* 0x0000000000600947 */ /* 0x000fea0003800000 */
[----:B------:R-:W-:Y:S02]  /*3750*/  HFMA2 R3, -RZ, RZ, 0.0261688232421875, -0.61279296875 ;  /* 0x26b3b8e7ff037431 */ /* 0x000fe400000001ff */
[C---:B------:R-:W-:Y:S01]  /*3760*/  FADD R0, |R7|.reuse, -2.4048254489898681641 ;  /* 0xc019e8a907007421 */ /* 0x040fe20000000200 */
[C---:B------:R-:W-:Y:S01]  /*3770*/  FADD R2, |R7|.reuse, -5.5200781822204589844 ;  /* 0xc0b0a47b07027421 */ /* 0x040fe20000000200 */
[----:B------:R-:W-:Y:S02]  /*3780*/  FADD R5, |R7|, -8.6537275314331054688 ;  /* 0xc10a75ab07057421 */ /* 0x000fe40000000200 */
[----:B------:R-:W-:Y:S01]  /*3790*/  FADD R0, R0, -1.0870589761680093943e-07 ;  /* 0xb3e971b300007421 */ /* 0x000fe20000000000 */
[----:B------:R-:W-:Y:S01]  /*37a0*/  FADD R2, R2, 7.1934145751129108248e-08 ;  /* 0x339a7a3702027421 */ /* 0x000fe20000000000 */
[----:B------:R-:W-:Y:S02]  /*37b0*/  FADD R5, R5, -3.8147791769915784243e-07 ;  /* 0xb4cccded05057421 */ /* 0x000fe40000000000 */
        /* <DEDUP_REMOVED lines=17> */
.L_x_32:
[----:B------:R-:W-:Y:S02]  /*38d0*/  FSETP.NEU.AND P0, PT, |R7|, +INF , PT ;  /* 0x7f8000000700780b */ /* 0x000fe40003f0d200 */
[----:B------:R-:W-:-:S11]  /*38e0*/  MOV R2, RZ ;  /* 0x000000ff00027202 */ /* 0x000fd60000000f00 */
[----:B------:R-:W-:Y:S05]  /*38f0*/  @!P0 BRA `(.L_x_33) ;  /* 0x0000000800508947 */ /* 0x000fea0003800000 */
[----:B------:R-:W0:Y:S01]  /*3900*/  MUFU.RCP R0, |R7| ;  /* 0x4000000700007308 */ /* 0x000e220000001000 */
[----:B------:R-:W-:Y:S02]  /*3910*/  IMAD.MOV.U32 R3, RZ, RZ, 0x3f91e009 ;  /* 0x3f91e009ff037424 */ /* 0x000fe400078e00ff */
[C---:B------:R-:W-:Y:S01]  /*3920*/  FMUL R8, |R7|.reuse, 16777216 ;  /* 0x4b80000007087820 */ /* 0x040fe20000400200 */
[----:B------:R-:W-:Y:S02]  /*3930*/  FSETP.GEU.AND P0, PT, |R7|, 1.175494350822287508e-38, PT ;  /* 0x008000000700780b */ /* 0x000fe40003f0e200 */
[----:B------:R-:W-:Y:S02]  /*3940*/  MOV R5, 0x4056fe93 ;  /* 0x4056fe9300057802 */ /* 0x000fe40000000f00 */
[----:B------:R-:W-:-:S04]  /*3950*/  FSEL R8, R8, |R7|, !P0 ;  /* 0x4000000708087208 */ /* 0x000fc80004000000 */
[----:B------:R-:W1:Y:S01]  /*3960*/  MUFU.RSQ R9, R8 ;  /* 0x0000000800097308 */ /* 0x000e620000001400 */
[----:B0-----:R-:W-:-:S04]  /*3970*/  FMUL R2, R0, R0 ;  /* 0x0000000000027220 */ /* 0x001fc80000400000 */
[C---:B------:R-:W-:Y:S01]  /*3980*/  FFMA R3, R2.reuse, R3, -0.20532675087451934814 ;  /* 0xbe52412d02037423 */ /* 0x040fe20000000003 */
[----:B------:R-:W-:-:S03]  /*3990*/  FFMA R5, R2, R5, -0.51452267169952392578 ;  /* 0xbf03b7c202057423 */ /* 0x000fc60000000005 */
[C---:B------:R-:W-:Y:S01]  /*39a0*/  FFMA R3, R2.reuse, R3, 0.06509173661470413208 ;  /* 0x3d854ed102037423 */ /* 0x040fe20000000003 */
[C---:B------:R-:W-:Y:S01]  /*39b0*/  FFMA R5, R2.reuse, R5, 0.10337056964635848999 ;  /* 0x3dd3b3f302057423 */ /* 0x040fe20000000005 */
[----:B-1----:R-:W-:Y:S02]  /*39c0*/  @!P0 FMUL R9, R9, 4096 ;  /* 0x4580000009098820 */ /* 0x002fe40000400000 */
[C---:B------:R-:W-:Y:S01]  /*39d0*/  FFMA R3, R2.reuse, R3, -0.12499999254941940308 ;  /* 0xbdffffff02037423 */ /* 0x040fe20000000003 */
[----:B------:R-:W-:Y:S01]  /*39e0*/  FFMA R5, R2, R5, -0.062499724328517913818 ;  /* 0xbd7fffb602057423 */ /* 0x000fe20000000005 */
[----:B------:R-:W-:Y:S02]  /*39f0*/  FMUL R9, R9, 0.79788458347320556641 ;  /* 0x3f4c422a09097820 */ /* 0x000fe40000400000 */
[----:B------:R-:W-:Y:S01]  /*3a00*/  FFMA R0, R0, R3, |R7| ;  /* 0x0000000300007223 */ /* 0x000fe20000000407 */
[----:B------:R-:W-:-:S03]  /*3a10*/  FFMA R2, R2, R5, 1 ;  /* 0x3f80000002027423 */ /* 0x000fc60000000005 */
[C---:B------:R-:W-:Y:S01]  /*3a20*/  FMUL R3, R0.reuse, 0.63661974668502807617 ;  /* 0x3f22f98300037820 */ /* 0x040fe20000400000 */
[----:B------:R-:W-:Y:S01]  /*3a30*/  FSETP.GE.AND P0, PT, |R0|, 105615, PT ;  /* 0x47ce47800000780b */ /* 0x000fe20003f06200 */
[----:B------:R-:W-:-:S04]  /*3a40*/  FMUL R2, R9, R2 ;  /* 0x0000000209027220 */ /* 0x000fc80000400000 */
[----:B------:R-:W0:Y:S02]  /*3a50*/  F2I.NTZ R3, R3 ;  /* 0x0000000300037305 */ /* 0x000e240000203100 */
[----:B0-----:R-:W-:-:S05]  /*3a60*/  I2FP.F32.S32 R11, R3 ;  /* 0x00000003000b7245 */ /* 0x001fca0000201400 */
        /* <DEDUP_REMOVED lines=12> */
[----:B------:R-:W0:Y:S01]  /*3b30*/  LDCU.64 UR8, c[0x4][URZ] ;  /* 0x01000000ff0877ac */ /* 0x000e220008000a00 */
[----:B------:R-:W-:Y:S01]  /*3b40*/  LOP3.LUT R19, R5, 0x80000000, RZ, 0xfc, !PT ;  /* 0x8000000005137812 */ /* 0x000fe200078efcff */
[----:B------:R-:W-:-:S06]  /*3b50*/  UMOV UR4, URZ ;  /* 0x000000ff00047c82 */ /* 0x000fcc0008000000 */
.L_x_35:
[----:B0-----:R-:W-:Y:S02]  /*3b60*/  MOV R10, UR8 ;  /* 0x00000008000a7c02 */ /* 0x001fe40008000f00 */
[----:B------:R-:W-:-:S05]  /*3b70*/  MOV R11, UR9 ;  /* 0x00000009000b7c02 */ /* 0x000fca0008000f00 */
        /* <DEDUP_REMOVED lines=9> */
[----:B------:R-:W-:Y:S01]  /*3c10*/  ISETP.EQ.AND P5, PT, R18, 0x14, PT ;  /* 0x000000141200780c */ /* 0x000fe20003fa2270 */
[----:B--2---:R-:W-:-:S03]  /*3c20*/  IMAD.WIDE.U32 R8, R8, R19, RZ ;  /* 0x0000001308087225 */ /* 0x004fc600078e00ff */
[----:B------:R-:W-:-:S04]  /*3c30*/  IADD3 R5, P2, PT, R8, R3, RZ ;  /* 0x0000000308057210 */ /* 0x000fc80007f5e0ff */
[----:B------:R-:W-:Y:S01]  /*3c40*/  @P0 MOV R6, R5 ;  /* 0x0000000500060202 */ /* 0x000fe20000000f00 */
[----:B------:R-:W-:Y:S01]  /*3c50*/  IMAD.X R3, R9, 0x1, R17, P2 ;  /* 0x0000000109037824 */ /* 0x000fe200010e0611 */
[----:B------:R-:W-:-:S03]  /*3c60*/  ISETP.EQ.AND P2, PT, R18, 0x8, PT ;  /* 0x000000081200780c */ /* 0x000fc60003f42270 */
[----:B------:R-:W-:Y:S01]  /*3c70*/  @P5 IMAD.MOV.U32 R16, RZ, RZ, R5 ;  /* 0x000000ffff105224 */ /* 0x000fe200078e0005 */
[-C--:B------:R-:W-:Y:S02]  /*3c80*/  @P1 MOV R12, R5.reuse ;  /* 0x00000005000c1202 */ /* 0x080fe40000000f00 */
[-C--:B------:R-:W-:Y:S02]  /*3c90*/  @P3 MOV R14, R5.reuse ;  /* 0x00000005000e3202 */ /* 0x080fe40000000f00 */
[----:B------:R-:W-:Y:S02]  /*3ca0*/  @P4 MOV R15, R5 ;  /* 0x00000005000f4202 */ /* 0x000fe40000000f00 */
[----:B------:R-:W-:-:S03]  /*3cb0*/  IADD3 R18, PT, PT, R18, 0x4, RZ ;  /* 0x0000000412127810 */ /* 0x000fc60007ffe0ff */
        /* <DEDUP_REMOVED lines=12> */
[C---:B------:R-:W-:Y:S02]  /*3d80*/  ISETP.EQ.AND P2, PT, R10.reuse, -0x8, PT ;  /* 0xfffffff80a00780c */ /* 0x040fe40003f42270 */
[----:B------:R-:W-:-:S03]  /*3d90*/  ISETP.EQ.AND P5, PT, R10, 0x4, PT ;  /* 0x000000040a00780c */ /* 0x000fc60003fa2270 */
[-C--:B------:R-:W-:Y:S02]  /*3da0*/  @P3 MOV R5, R6.reuse ;  /* 0x0000000600053202 */ /* 0x080fe40000000f00 */
[----:B------:R-:W-:Y:S01]  /*3db0*/  @P4 MOV R8, R6 ;  /* 0x0000000600084202 */ /* 0x000fe20000000f00 */
[----:B------:R-:W-:Y:S01]  /*3dc0*/  @P4 IMAD.MOV.U32 R5, RZ, RZ, R12 ;  /* 0x000000ffff054224 */ /* 0x000fe200078e000c */
[C---:B------:R-:W-:Y:S02]  /*3dd0*/  ISETP.EQ.AND P3, PT, R10.reuse, -0x4, PT ;  /* 0xfffffffc0a00780c */ /* 0x040fe40003f62270 */
[----:B------:R-:W-:Y:S02]  /*3de0*/  ISETP.EQ.AND P4, PT, R10, RZ, PT ;  /* 0x000000ff0a00720c */ /* 0x000fe40003f82270 */
[----:B------:R-:W-:Y:S01]  /*3df0*/  @P0 MOV R8, R12 ;  /* 0x0000000c00080202 */ /* 0x000fe20000000f00 */
[----:B------:R-:W-:Y:S01]  /*3e00*/  @P1 IMAD.MOV.U32 R8, RZ, RZ, R13 ;  /* 0x000000ffff081224 */ /* 0x000fe200078e000d */
[----:B------:R-:W-:-:S02]  /*3e10*/  @P0 MOV R5, R13 ;  /* 0x0000000d00050202 */ /* 0x000fc40000000f00 */
[-C--:B------:R-:W-:Y:S01]  /*3e20*/  @P1 MOV R5, R14.reuse ;  /* 0x0000000e00051202 */ /* 0x080fe20000000f00 */
[----:B------:R-:W-:Y:S01]  /*3e30*/  @P2 IMAD.MOV.U32 R5, RZ, RZ, R15 ;  /* 0x000000ffff052224 */ /* 0x000fe200078e000f */
[----:B------:R-:W-:-:S03]  /*3e40*/  @P2 MOV R8, R14 ;  /* 0x0000000e00082202 */ /* 0x000fc60000000f00 */
[----:B------:R-:W-:Y:S02]  /*3e50*/  @P3 MOV R8, R15 ;  /* 0x0000000f00083202 */ /* 0x000fe40000000f00 */
[----:B------:R-:W-:Y:S01]  /*3e60*/  @P3 MOV R5, R16 ;  /* 0x0000001000053202 */ /* 0x000fe20000000f00 */
[----:B------:R-:W-:Y:S01]  /*3e70*/  @P4 IMAD.MOV.U32 R8, RZ, RZ, R16 ;  /* 0x000000ffff084224 */ /* 0x000fe200078e0010 */
[-C--:B------:R-:W-:Y:S02]  /*3e80*/  @P4 MOV R5, R3.reuse ;  /* 0x0000000300054202 */ /* 0x080fe40000000f00 */
[----:B------:R-:W-:Y:S01]  /*3e90*/  @P5 MOV R8, R3 ;  /* 0x0000000300085202 */ /* 0x000fe20000000f00 */
[----:B------:R-:W-:Y:S06]  /*3ea0*/  @!P6 BRA `(.L_x_36) ;  /* 0x000000000028e947 */ /* 0x000fec0003800000 */
[----:B------:R-:W-:Y:S01]  /*3eb0*/  ISETP.EQ.AND P0, PT, R10, 0x8, PT ;  /* 0x000000080a00780c */ /* 0x000fe20003f02270 */
[----:B------:R-:W-:Y:S01]  /*3ec0*/  @P1 IMAD.MOV.U32 R6, RZ, RZ, R12 ;  /* 0x000000ffff061224 */ /* 0x000fe200078e000c */
[----:B------:R-:W-:Y:S02]  /*3ed0*/  @P2 MOV R6, R13 ;  /* 0x0000000d00062202 */ /* 0x000fe40000000f00 */
[----:B------:R-:W-:Y:S01]  /*3ee0*/  @P3 MOV R6, R14 ;  /* 0x0000000e00063202 */ /* 0x000fe20000000f00 */
[----:B------:R-:W-:Y:S01]  /*3ef0*/  @P4 IMAD.MOV.U32 R6, RZ, RZ, R15 ;  /* 0x000000ffff064224 */ /* 0x000fe200078e000f */
[----:B------:R-:W-:Y:S02]  /*3f00*/  @P5 MOV R6, R16 ;  /* 0x0000001000065202 */ /* 0x000fe40000000f00 */
[----:B------:R-:W-:-:S04]  /*3f10*/  LOP3.LUT R9, R9, 0x1f, RZ, 0xc0, !PT ;  /* 0x0000001f09097812 */ /* 0x000fc800078ec0ff */
[----:B------:R-:W-:Y:S02]  /*3f20*/  SHF.L.W.U32.HI R5, R8, R9, R5 ;  /* 0x0000000908057219 */ /* 0x000fe40000010e05 */
[----:B------:R-:W-:-:S04]  /*3f30*/  @P0 MOV R6, R3 ;  /* 0x0000000300060202 */ /* 0x000fc80000000f00 */
[----:B------:R-:W-:-:S07]  /*3f40*/  SHF.L.W.U32.HI R8, R6, R9, R8 ;  /* 0x0000000906087219 */ /* 0x000fce0000010e08 */
.L_x_36:
        /* <DEDUP_REMOVED lines=9> */
[----:B------:R-:W0:Y:S01]  /*3fe0*/  I2F.F64.S64 R8, R10 ;  /* 0x0000000a00087312 */ /* 0x000e220000301c00 */
[C---:B------:R-:W-:Y:S02]  /*3ff0*/  LOP3.LUT R0, R6.reuse, R0, RZ, 0x3c, !PT ;  /* 0x0000000006007212 */ /* 0x040fe400078e3cff */
[----:B------:R-:W-:Y:S02]  /*4000*/  LEA.HI R3, R6, R3, RZ, 0x1 ;  /* 0x0000000306037211 */ /* 0x000fe400078f08ff */
[----:B------:R-:W-:Y:S02]  /*4010*/  ISETP.GE.AND P0, PT, R0, RZ, PT ;  /* 0x000000ff0000720c */ /* 0x000fe40003f06270 */
[----:B------:R-:W-:-:S04]  /*4020*/  IADD3 R0, PT, PT, -R3, RZ, RZ ;  /* 0x000000ff03007210 */ /* 0x000fc80007ffe1ff */
[----:B------:R-:W-:Y:S01]  /*4030*/  @!P1 MOV R3, R0 ;  /* 0x0000000000039202 */ /* 0x000fe20000000f00 */
[----:B0-----:R-:W-:-:S10]  /*4040*/  DMUL R8, R8, UR4 ;  /* 0x0000000408087c28 */ /* 0x001fd40008000000 */
[----:B------:R-:W0:Y:S02]  /*4050*/  F2F.F32.F64 R8, R8 ;  /* 0x0000000800087310 */ /* 0x000e240000301000 */
[----:B0-----:R-:W-:-:S07]  /*4060*/  FSEL R5, -R8, R8, !P0 ;  /* 0x0000000808057208 */ /* 0x001fce0004000100 */
.L_x_34:
[----:B------:R-:W-:Y:S01]  /*4070*/  LOP3.LUT R3, R3, 0x3, RZ, 0xc0, !PT ;  /* 0x0000000303037812 */ /* 0x000fe200078ec0ff */
[----:B------:R-:W-:Y:S01]  /*4080*/  IMAD.MOV.U32 R0, RZ, RZ, 0x3fc90fdb ;  /* 0x3fc90fdbff007424 */ /* 0x000fe200078e00ff */
[----:B------:R-:W-:Y:S01]  /*4090*/  MOV R8, 0x37cbac00 ;  /* 0x37cbac0000087802 */ /* 0x000fe20000000f00 */
[----:B------:R-:W-:Y:S01]  /*40a0*/  IMAD.MOV.U32 R10, RZ, RZ, 0x3e2aaaa8 ;  /* 0x3e2aaaa8ff0a7424 */ /* 0x000fe200078e00ff */
[----:B------:R-:W-:Y:S02]  /*40b0*/  I2FP.F32.U32 R3, R3 ;  /* 0x0000000300037245 */ /* 0x000fe40000201000 */
[----:B------:R-:W-:-:S03]  /*40c0*/  MOV R9, 0x3c0885e4 ;  /* 0x3c0885e400097802 */ /* 0x000fc60000000f00 */
[----:B------:R-:W-:-:S04]  /*40d0*/  FFMA R0, R3, R0, -0.78539818525314331055 ;  /* 0xbf490fdb03007423 */ /* 0x000fc80000000000 */
[----:B------:R-:W-:-:S04]  /*40e0*/  FADD R0, R0, R5 ;  /* 0x0000000500007221 */ /* 0x000fc80000000000 */
[----:B------:R-:W-:-:S06]  /*40f0*/  FMUL R3, R0, 0.63661974668502807617 ;  /* 0x3f22f98300037820 */ /* 0x000fcc0000400000 */
[----:B------:R-:W0:Y:S02]  /*4100*/  F2I.NTZ R3, R3 ;  /* 0x0000000300037305 */ /* 0x000e240000203100 */
[----:B0-----:R-:W-:Y:S02]  /*4110*/  I2FP.F32.S32 R5, R3 ;  /* 0x0000000300057245 */ /* 0x001fe40000201400 */
[C---:B------:R-:W-:Y:S02]  /*4120*/  LOP3.LUT R6, R3.reuse, 0x1, RZ, 0xc0, !PT ;  /* 0x0000000103067812 */ /* 0x040fe400078ec0ff */
[----:B------:R-:W-:Y:S01]  /*4130*/  IADD3 R3, PT, PT, R3, 0x1, RZ ;  /* 0x0000000103037810 */ /* 0x000fe20007ffe0ff */
[----:B------:R-:W-:Y:S01]  /*4140*/  FFMA R0, R5, -1.5707962512969970703, R0 ;  /* 0xbfc90fda05007823 */ /* 0x000fe20000000000 */
[----:B------:R-:W-:Y:S02]  /*4150*/  ISETP.NE.U32.AND P0, PT, R6, 0x1, PT ;  /* 0x000000010600780c */ /* 0x000fe40003f05070 */
[----:B------:R-:W-:Y:S01]  /*4160*/  LOP3.LUT P1, RZ, R3, 0x2, RZ, 0xc0, !PT ;  /* 0x0000000203ff7812 */ /* 0x000fe2000782c0ff */
[----:B------:R-:W-:-:S04]  /*4170*/  FFMA R0, R5, -7.5497894158615963534e-08, R0 ;  /* 0xb3a2216805007823 */ /* 0x000fc80000000000 */
[C---:B------:R-:W-:Y:S01]  /*4180*/  FMUL R5, R0.reuse, R0 ;  /* 0x0000000000057220 */ /* 0x040fe20000400000 */
[----:B------:R-:W-:-:S03]  /*4190*/  FSEL R0, R0, 1, !P0 ;  /* 0x3f80000000007808 */ /* 0x000fc60004000000 */
[----:B------:R-:W-:Y:S01]  /*41a0*/  FFMA R6, R5, R8, -0.0013887860113754868507 ;  /* 0xbab607ed05067423 */ /* 0x000fe20000000008 */
[----:B------:R-:W-:Y:S01]  /*41b0*/  FSEL R8, R9, 0.041666727513074874878, !P0 ;  /* 0x3d2aaabb09087808 */ /* 0x000fe20004000000 */
[----:B------:R-:W-:Y:S01]  /*41c0*/  FFMA R3, R5, R0, RZ ;  /* 0x0000000005037223 */ /* 0x000fe200000000ff */
[----:B------:R-:W-:Y:S02]  /*41d0*/  FSEL R9, -R10, -0.4999999701976776123, !P0 ;  /* 0xbeffffff0a097808 */ /* 0x000fe40004000100 */
[----:B------:R-:W-:-:S05]  /*41e0*/  FSEL R6, R6, -0.00019574658654164522886, P0 ;  /* 0xb94d415306067808 */ /* 0x000fca0000000000 */
[----:B------:R-:W-:-:S04]  /*41f0*/  FFMA R6, R5, R6, R8 ;  /* 0x0000000605067223 */ /* 0x000fc80000000008 */
[----:B------:R-:W-:-:S04]  /*4200*/  FFMA R6, R5, R6, R9 ;  /* 0x0000000605067223 */ /* 0x000fc80000000009 */
[----:B------:R-:W-:-:S04]  /*4210*/  FFMA R3, R3, R6, R0 ;  /* 0x0000000603037223 */ /* 0x000fc80000000000 */
[----:B------:R-:W-:-:S04]  /*4220*/  @P1 FADD R3, RZ, -R3 ;  /* 0x80000003ff031221 */ /* 0x000fc80000000000 */
[----:B------:R-:W-:-:S07]  /*4230*/  FMUL R2, R2, R3 ;  /* 0x0000000302027220 */ /* 0x000fce0000400000 */
.L_x_33:
[C---:B------:R-:W-:Y:S01]  /*4240*/  FMUL R0, |R7|.reuse, 8388608 ;  /* 0x4b00000007007820 */ /* 0x040fe20000400200 */
[----:B------:R-:W-:Y:S02]  /*4250*/  FSETP.GEU.AND P0, PT, |R7|, 1.175494350822287508e-38, PT ;  /* 0x008000000700780b */ /* 0x000fe40003f0e200 */
[----:B------:R-:W-:Y:S02]  /*4260*/  MOV R9, 0x3e055027 ;  /* 0x3e05502700097802 */ /* 0x000fe40000000f00 */
[----:B------:R-:W-:Y:S02]  /*4270*/  FSEL R0, R0, |R7|, !P0 ;  /* 0x4000000700007208 */ /* 0x000fe40004000000 */
[----:B------:R-:W-:Y:S02]  /*4280*/  FSEL R11, RZ, -23, P0 ;  /* 0xc1b80000ff0b7808 */ /* 0x000fe40000000000 */
[C---:B------:R-:W-:Y:S02]  /*4290*/  IADD3 R3, PT, PT, R0.reuse, -0x3f2aaaab, RZ ;  /* 0xc0d5555500037810 */ /* 0x040fe40007ffe0ff */
[----:B------:R-:W-:-:S02]  /*42a0*/  ISETP.GT.U32.AND P0, PT, R0, 0x7f7fffff, PT ;  /* 0x7f7fffff0000780c */ /* 0x000fc40003f04070 */
[----:B------:R-:W-:Y:S02]  /*42b0*/  LOP3.LUT R5, R3, 0xff800000, RZ, 0xc0, !PT ;  /* 0xff80000003057812 */ /* 0x000fe400078ec0ff */
[----:B------:R-:W-:Y:S02]  /*42c0*/  MOV R10, 0x33dbe5ac ;  /* 0x33dbe5ac000a7802 */ /* 0x000fe40000000f00 */
[----:B------:R-:W-:Y:S01]  /*42d0*/  I2FP.F32.S32 R8, R5 ;  /* 0x0000000500087245 */ /* 0x000fe20000201400 */
[----:B------:R-:W-:Y:S02]  /*42e0*/  IMAD.IADD R3, R0, 0x1, -R5 ;  /* 0x0000000100037824 */ /* 0x000fe400078e0a05 */
[----:B------:R-:W-:Y:S02]  /*42f0*/  IMAD.MOV.U32 R5, RZ, RZ, 0x7f800000 ;  /* 0x7f800000ff057424 */ /* 0x000fe400078e00ff */
[----:B------:R-:W-:Y:S01]  /*4300*/  FADD R6, R3, -1 ;  /* 0xbf80000003067421 */ /* 0x000fe20000000000 */
[----:B------:R-:W-:Y:S01]  /*4310*/  FMUL R3, R7, R7 ;  /* 0x0000000707037220 */ /* 0x000fe20000400000 */
[----:B------:R-:W-:Y:S01]  /*4320*/  FFMA R8, R8, 1.1920928955078125e-07, R11 ;  /* 0x3400000008087823 */ /* 0x000fe2000000000b */
[----:B------:R-:W-:Y:S01]  /*4330*/  FFMA R5, R0, R5, +INF ;  /* 0x7f80000000057423 */ /* 0x000fe20000000005 */
[----:B------:R-:W-:Y:S01]  /*4340*/  FFMA R9, R6, -R9, 0.14084610342979431152 ;  /* 0x3e1039f606097423 */ /* 0x000fe20000000809 */
[----:B------:R-:W-:-:S03]  /*4350*/  FFMA R10, R3, R10, -9.4943006843095645308e-06 ;  /* 0xb71f49b6030a7423 */ /* 0x000fc6000000000a */
[----:B------:R-:W-:Y:S01]  /*4360*/  FFMA R9, R6, R9, -0.12148627638816833496 ;  /* 0xbdf8cdcc06097423 */ /* 0x000fe20000000009 */
[----:B------:R-:W-:-:S03]  /*4370*/  FFMA R10, R3, R10, 0.00053860247135162353516 ;  /* 0x3a0d3100030a7423 */ /* 0x000fc6000000000a */
[----:B------:R-:W-:Y:S01]  /*4380*/  FFMA R9, R6, R9, 0.13980610668659210205 ;  /* 0x3e0f295506097423 */ /* 0x000fe20000000009 */
[----:B------:R-:W-:-:S03]  /*4390*/  FFMA R10, R3, R10, -0.016073968261480331421 ;  /* 0xbc83ad8e030a7423 */ /* 0x000fc6000000000a */
[----:B------:R-:W-:Y:S01]  /*43a0*/  FFMA R9, R6, R9, -0.16684235632419586182 ;  /* 0xbe2ad8b906097423 */ /* 0x000fe20000000009 */
[----:B------:R-:W-:-:S03]  /*43b0*/  FFMA R10, R3, R10, 0.17760601639747619629 ;  /* 0x3e35de5a030a7423 */ /* 0x000fc6000000000a */
[----:B------:R-:W-:Y:S01]  /*43c0*/  FFMA R9, R6, R9, 0.20012299716472625732 ;  /* 0x3e4ced0b06097423 */ /* 0x000fe20000000009 */
[----:B------:R-:W-:-:S03]  /*43d0*/  FFMA R10, R3, R10, -0.073804296553134918213 ;  /* 0xbd9726b5030a7423 */ /* 0x000fc6000000000a */
[----:B------:R-:W-:-:S04]  /*43e0*/  FFMA R9, R6, R9, -0.24999669194221496582 ;  /* 0xbe7fff2206097423 */ /* 0x000fc80000000009 */
[----:B------:R-:W-:-:S04]  /*43f0*/  FFMA R9, R6, R9, 0.33333182334899902344 ;  /* 0x3eaaaa7806097423 */ /* 0x000fc80000000009 */
[----:B------:R-:W-:-:S04]  /*4400*/  FFMA R9, R6, R9, -0.5 ;  /* 0xbf00000006097423 */ /* 0x000fc80000000009 */
[----:B------:R-:W-:-:S04]  /*4410*/  FMUL R9, R6, R9 ;  /* 0x0000000906097220 */ /* 0x000fc80000400000 */
[----:B------:R-:W-:-:S04]  /*4420*/  FFMA R9, R6, R9, R6 ;  /* 0x0000000906097223 */ /* 0x000fc80000000006 */
[----:B------:R-:W-:Y:S01]  /*4430*/  @!P0 FFMA R5, R8, 0.69314718246459960938, R9 ;  /* 0x3f31721808058823 */ /* 0x000fe20000000009 */
[----:B------:R-:W-:-:S03]  /*4440*/  FSETP.NEU.AND P0, PT, R0, RZ, PT ;  /* 0x000000ff0000720b */ /* 0x000fc60003f0d000 */
[----:B------:R-:W-:-:S05]  /*4450*/  FMUL R5, R5, 0.63661974668502807617 ;  /* 0x3f22f98305057820 */ /* 0x000fca0000400000 */
[----:B------:R-:W-:-:S05]  /*4460*/  FSEL R5, R5, -INF , P0 ;  /* 0xff80000005057808 */ /* 0x000fca0000000000 */
[----:B------:R-:W-:Y:S01]  /*4470*/  FFMA R2, R5, R2, R10 ;  /* 0x0000000205027223 */ /* 0x000fe2000000000a */
[----:B------:R-:W-:Y:S06]  /*4480*/  BRA `(.L_x_37) ;  /* 0x0000000c00207947 */ /* 0x000fec0003800000 */
.L_x_31:
        /* <DEDUP_REMOVED lines=19> */
.L_x_38:
        /* <DEDUP_REMOVED lines=16> */
.L_x_39:
        /* <DEDUP_REMOVED lines=15> */
.L_x_40:
[----:B------:R-:W-:Y:S01]  /*47b0*/  FSETP.NEU.AND P0, PT, |R7|, +INF , PT ;  /* 0x7f8000000700780b */ /* 0x000fe20003f0d200 */
[----:B------:R-:W-:-:S12]  /*47c0*/  HFMA2 R2, -RZ, RZ, 0, 0 ;  /* 0x00000000ff027431 */ /* 0x000fd800000001ff */
[----:B------:R-:W-:Y:S05]  /*47d0*/  @!P0 BRA `(.L_x_37) ;  /* 0x00000008004c8947 */ /* 0x000fea0003800000 */
[----:B------:R-:W0:Y:S01]  /*47e0*/  MUFU.RCP R0, |R7| ;  /* 0x4000000700007308 */ /* 0x000e220000001000 */
[----:B------:R-:W-:Y:S01]  /*47f0*/  MOV R3, 0x3f8ccd61 ;  /* 0x3f8ccd6100037802 */ /* 0x000fe20000000f00 */
[C---:B------:R-:W-:Y:S01]  /*4800*/  FMUL R8, |R7|.reuse, 16777216 ;  /* 0x4b80000007087820 */ /* 0x040fe20000400200 */
[----:B------:R-:W-:Y:S01]  /*4810*/  FSETP.GEU.AND P0, PT, |R7|, 1.175494350822287508e-38, PT ;  /* 0x008000000700780b */ /* 0x000fe20003f0e200 */
[----:B------:R-:W-:-:S03]  /*4820*/  IMAD.MOV.U32 R5, RZ, RZ, 0x3ecc69f3 ;  /* 0x3ecc69f3ff057424 */ /* 0x000fc600078e00ff */
[----:B------:R-:W-:-:S04]  /*4830*/  FSEL R8, R8, |R7|, !P0 ;  /* 0x4000000708087208 */ /* 0x000fc80004000000 */
[----:B------:R-:W1:Y:S01]  /*4840*/  MUFU.RSQ R9, R8 ;  /* 0x0000000800097308 */ /* 0x000e620000001400 */
[----:B0-----:R-:W-:-:S04]  /*4850*/  FMUL R2, R0, R0 ;  /* 0x0000000000027220 */ /* 0x001fc80000400000 */
[C---:B------:R-:W-:Y:S01]  /*4860*/  FFMA R3, R2.reuse, R3, -0.20393031835556030273 ;  /* 0xbe50d31c02037423 */ /* 0x040fe20000000003 */
[----:B------:R-:W-:-:S03]  /*4870*/  FFMA R5, R2, -R5, 0.10197055339813232422 ;  /* 0x3dd0d5f002057423 */ /* 0x000fc60000000805 */
[C---:B------:R-:W-:Y:S01]  /*4880*/  FFMA R3, R2.reuse, R3, 0.065077804028987884521 ;  /* 0x3d85478302037423 */ /* 0x040fe20000000003 */
[C---:B------:R-:W-:Y:S01]  /*4890*/  FFMA R5, R2.reuse, R5, -0.062492687255144119263 ;  /* 0xbd7ff85502057423 */ /* 0x040fe20000000005 */
[----:B-1----:R-:W-:Y:S02]  /*48a0*/  @!P0 FMUL R9, R9, 4096 ;  /* 0x4580000009098820 */ /* 0x002fe40000400000 */
[C---:B------:R-:W-:Y:S01]  /*48b0*/  FFMA R3, R2.reuse, R3, -0.12499996274709701538 ;  /* 0xbdfffffb02037423 */ /* 0x040fe20000000003 */
[----:B------:R-:W-:Y:S01]  /*48c0*/  FFMA R2, R2, R5, 1 ;  /* 0x3f80000002027423 */ /* 0x000fe20000000005 */
[----:B------:R-:W-:Y:S02]  /*48d0*/  FMUL R9, R9, 0.79788458347320556641 ;  /* 0x3f4c422a09097820 */ /* 0x000fe40000400000 */
[----:B------:R-:W-:Y:S02]  /*48e0*/  FFMA R0, R0, R3, |R7| ;  /* 0x0000000300007223 */ /* 0x000fe40000000407 */
[----:B------:R-:W-:-:S02]  /*48f0*/  FMUL R2, R9, R2 ;  /* 0x0000000209027220 */ /* 0x000fc40000400000 */
[C---:B------:R-:W-:Y:S01]  /*4900*/  FMUL R3, R0.reuse, 0.63661974668502807617 ;  /* 0x3f22f98300037820 */ /* 0x040fe20000400000 */
[----:B------:R-:W-:-:S05]  /*4910*/  FSETP.GE.AND P0, PT, |R0|, 105615, PT ;  /* 0x47ce47800000780b */ /* 0x000fca0003f06200 */
        /* <DEDUP_REMOVED lines=11> */
[----:B------:R-:W-:Y:S02]  /*49d0*/  HFMA2 R17, -RZ, RZ, 0, 0 ;  /* 0x00000000ff117431 */ /* 0x000fe400000001ff */
[----:B------:R-:W-:Y:S01]  /*49e0*/  IMAD.MOV.U32 R3, RZ, RZ, RZ ;  /* 0x000000ffff037224 */ /* 0x000fe200078e00ff */
[----:B------:R-:W-:Y:S01]  /*49f0*/  MOV R18, RZ ;  /* 0x000000ff00127202 */ /* 0x000fe20000000f00 */
[----:B------:R-:W0:Y:S01]  /*4a00*/  LDCU.64 UR8, c[0x4][URZ] ;  /* 0x01000000ff0877ac */ /* 0x000e220008000a00 */
[----:B------:R-:W-:Y:S01]  /*4a10*/  LOP3.LUT R19, R5, 0x80000000, RZ, 0xfc, !PT ;  /* 0x8000000005137812 */ /* 0x000fe200078efcff */
[----:B------:R-:W-:-:S06]  /*4a20*/  UMOV UR4, URZ ;  /* 0x000000ff00047c82 */ /* 0x000fcc0008000000 */
.L_x_42:
[----:B0-----:R-:W-:Y:S01]  /*4a30*/  IMAD.U32 R10, RZ, RZ, UR8 ;  /* 0x00000008ff0a7e24 */ /* 0x001fe2000f8e00ff */
        /* <DEDUP_REMOVED lines=13> */
[----:B------:R-:W-:Y:S01]  /*4b10*/  IADD3.X R3, PT, PT, R9, R17, RZ, P2, !PT ;  /* 0x0000001109037210 */ /* 0x000fe200017fe4ff */
[--C-:B------:R-:W-:Y:S01]  /*4b20*/  @P0 IMAD.MOV.U32 R6, RZ, RZ, R5.reuse ;  /* 0x000000ffff060224 */ /* 0x100fe200078e0005 */
[C---:B------:R-:W-:Y:S01]  /*4b30*/  ISETP.EQ.AND P2, PT, R18.reuse, 0x8, PT ;  /* 0x000000081200780c */ /* 0x040fe20003f42270 */
[----:B------:R-:W-:Y:S01]  /*4b40*/  @P3 IMAD.MOV.U32 R14, RZ, RZ, R5 ;  /* 0x000000ffff0e3224 */ /* 0x000fe200078e0005 */
[-C--:B------:R-:W-:Y:S01]  /*4b50*/  @P1 MOV R12, R5.reuse ;  /* 0x00000005000c1202 */ /* 0x080fe20000000f00 */
[----:B------:R-:W-:Y:S01]  /*4b60*/  VIADD R18, R18, 0x4 ;  /* 0x0000000412127836 */ /* 0x000fe20000000000 */
[-C--:B------:R-:W-:Y:S02]  /*4b70*/  @P4 MOV R15, R5.reuse ;  /* 0x00000005000f4202 */ /* 0x080fe40000000f00 */
[----:B------:R-:W-:-:S07]  /*4b80*/  @P5 MOV R16, R5 ;  /* 0x0000000500105202 */ /* 0x000fce0000000f00 */
[----:B------:R-:W-:Y:S01]  /*4b90*/  @P2 MOV R13, R5 ;  /* 0x00000005000d2202 */ /* 0x000fe20000000f00 */
[----:B------:R-:W-:Y:S06]  /*4ba0*/  BRA.U UP0, `(.L_x_42) ;  /* 0xfffffffd00a07547 */ /* 0x000fec000b83ffff */
[----:B------:R-:W-:-:S04]  /*4bb0*/  SHF.R.U32.HI R9, RZ, 0x17, R0 ;  /* 0x00000017ff097819 */ /* 0x000fc80000011600 */
[C---:B------:R-:W-:Y:S02]  /*4bc0*/  LOP3.LUT R5, R9.reuse, 0xe0, RZ, 0xc0, !PT ;  /* 0x000000e009057812 */ /* 0x040fe400078ec0ff */
[----:B------:R-:W-:Y:S02]  /*4bd0*/  LOP3.LUT P6, RZ, R9, 0x1f, RZ, 0xc0, !PT ;  /* 0x0000001f09ff7812 */ /* 0x000fe400078cc0ff */
[----:B------:R-:W-:-:S04]  /*4be0*/  IADD3 R5, PT, PT, R5, -0x80, RZ ;  /* 0xffffff8005057810 */ /* 0x000fc80007ffe0ff */
[----:B------:R-:W-:-:S04]  /*4bf0*/  SHF.R.U32.HI R5, RZ, 0x5, R5 ;  /* 0x00000005ff057819 */ /* 0x000fc80000011605 */
[----:B------:R-:W-:-:S04]  /*4c00*/  LEA R10, -R5, RZ, 0x2 ;  /* 0x000000ff050a7211 */ /* 0x000fc800078e11ff */
[C---:B------:R-:W-:Y:S02]  /*4c10*/  ISETP.EQ.AND P3, PT, R10.reuse, -0x18, PT ;  /* 0xffffffe80a00780c */ /* 0x040fe40003f62270 */
[C---:B------:R-:W-:Y:S02]  /*4c20*/  ISETP.EQ.AND P4, PT, R10.reuse, -0x14, PT ;  /* 0xffffffec0a00780c */ /* 0x040fe40003f82270 */
[C---:B------:R-:W-:Y:S02]  /*4c30*/  ISETP.EQ.AND P0, PT, R10.reuse, -0x10, PT ;  /* 0xfffffff00a00780c */ /* 0x040fe40003f02270 */
[C---:B------:R-:W-:Y:S02]  /*4c40*/  ISETP.EQ.AND P1, PT, R10.reuse, -0xc, PT ;  /* 0xfffffff40a00780c */ /* 0x040fe40003f22270 */
[C---:B------:R-:W-:Y:S02]  /*4c50*/  ISETP.EQ.AND P2, PT, R10.reuse, -0x8, PT ;  /* 0xfffffff80a00780c */ /* 0x040fe40003f42270 */
[----:B------:R-:W-:-:S03]  /*4c60*/  ISETP.EQ.AND P5, PT, R10, 0x4, PT ;  /* 0x000000040a00780c */ /* 0x000fc60003fa2270 */
[----:B------:R-:W-:Y:S01]  /*4c70*/  @P3 IMAD.MOV.U32 R5, RZ, RZ, R6 ;  /* 0x000000ffff053224 */ /* 0x000fe200078e0006 */
[C---:B------:R-:W-:Y:S02]  /*4c80*/  ISETP.EQ.AND P3, PT, R10.reuse, -0x4, PT ;  /* 0xfffffffc0a00780c */ /* 0x040fe40003f62270 */
[----:B------:R-:W-:Y:S01]  /*4c90*/  @P4 MOV R8, R6 ;  /* 0x0000000600084202 */ /* 0x000fe20000000f00 */
[----:B------:R-:W-:Y:S01]  /*4ca0*/  @P0 IMAD.MOV.U32 R8, RZ, RZ, R12 ;  /* 0x000000ffff080224 */ /* 0x000fe200078e000c */
[----:B------:R-:W-:Y:S02]  /*4cb0*/  @P4 MOV R5, R12 ;  /* 0x0000000c00054202 */ /* 0x000fe40000000f00 */
[----:B------:R-:W-:Y:S02]  /*4cc0*/  ISETP.EQ.AND P4, PT, R10, RZ, PT ;  /* 0x000000ff0a00720c */ /* 0x000fe40003f82270 */
[-C--:B------:R-:W-:Y:S01]  /*4cd0*/  @P0 MOV R5, R13.reuse ;  /* 0x0000000d00050202 */ /* 0x080fe20000000f00 */
[----:B------:R-:W-:Y:S01]  /*4ce0*/  @P1 IMAD.MOV.U32 R5, RZ, RZ, R14 ;  /* 0x000000ffff051224 */ /* 0x000fe200078e000e */
[----:B------:R-:W-:-:S02]  /*4cf0*/  @P1 MOV R8, R13 ;  /* 0x0000000d00081202 */ /* 0x000fc40000000f00 */
[----:B------:R-:W-:Y:S01]  /*4d00*/  @P2 MOV R8, R14 ;  /* 0x0000000e00082202 */ /* 0x000fe20000000f00 */
[----:B------:R-:W-:Y:S01]  /*4d10*/  @P3 IMAD.MOV.U32 R8, RZ, RZ, R15 ;  /* 0x000000ffff083224 */ /* 0x000fe200078e000f */
[----:B------:R-:W-:Y:S02]  /*4d20*/  @P2 MOV R5, R15 ;  /* 0x0000000f00052202 */ /* 0x000fe40000000f00 */
[----:B------:R-:W-:-:S03]  /*4d30*/  @P3 MOV R5, R16 ;  /* 0x0000001000053202 */ /* 0x000fc60000000f00 */
[----:B------:R-:W-:Y:S01]  /*4d40*/  @P4 MOV R8, R16 ;  /* 0x0000001000084202 */ /* 0x000fe20000000f00 */
[----:B------:R-:W-:Y:S01]  /*4d50*/  @P4 IMAD.MOV.U32 R5, RZ, RZ, R3 ;  /* 0x000000ffff054224 */ /* 0x000fe200078e0003 */
[----:B------:R-:W-:Y:S01]  /*4d60*/  @P5 MOV R8, R3 ;  /* 0x0000000300085202 */ /* 0x000fe20000000f00 */
[----:B------:R-:W-:Y:S06]  /*4d70*/  @!P6 BRA `(.L_x_43) ;  /* 0x000000000028e947 */ /* 0x000fec0003800000 */
        /* <DEDUP_REMOVED lines=10> */
.L_x_43:
[C---:B------:R-:W-:Y:S01]  /*4e20*/  SHF.L.W.U32.HI R6, R8.reuse, 0x2, R5 ;  /* 0x0000000208067819 */ /* 0x040fe20000010e05 */
[----:B------:R-:W-:Y:S01]  /*4e30*/  UMOV UR4, 0x54442d19 ;  /* 0x54442d1900047882 */ /* 0x000fe20000000000 */
[----:B------:R-:W-:Y:S01]  /*4e40*/  SHF.L.U32 R8, R8, 0x2, RZ ;  /* 0x0000000208087819 */ /* 0x000fe200000006ff */
        /* <DEDUP_REMOVED lines=9> */
[----:B------:R-:W-:-:S03]  /*4ee0*/  ISETP.GE.AND P0, PT, R0, RZ, PT ;  /* 0x000000ff0000720c */ /* 0x000fc60003f06270 */
[----:B------:R-:W-:-:S05]  /*4ef0*/  IMAD.MOV R0, RZ, RZ, -R3 ;  /* 0x000000ffff007224 */ /* 0x000fca00078e0a03 */
[----:B------:R-:W-:Y:S01]  /*4f00*/  @!P1 MOV R3, R0 ;  /* 0x0000000000039202 */ /* 0x000fe20000000f00 */
[----:B0-----:R-:W-:-:S10]  /*4f10*/  DMUL R8, R8, UR4 ;  /* 0x0000000408087c28 */ /* 0x001fd40008000000 */
[----:B------:R-:W0:Y:S02]  /*4f20*/  F2F.F32.F64 R8, R8 ;  /* 0x0000000800087310 */ /* 0x000e240000301000 */
[----:B0-----:R-:W-:-:S07]  /*4f30*/  FSEL R5, -R8, R8, !P0 ;  /* 0x0000000808057208 */ /* 0x001fce0004000100 */
.L_x_41:
[----:B------:R-:W-:Y:S01]  /*4f40*/  LOP3.LUT R3, R3, 0x3, RZ, 0xc0, !PT ;  /* 0x0000000303037812 */ /* 0x000fe200078ec0ff */
[----:B------:R-:W-:Y:S01]  /*4f50*/  IMAD.MOV.U32 R8, RZ, RZ, 0x37cbac00 ;  /* 0x37cbac00ff087424 */ /* 0x000fe200078e00ff */
[----:B------:R-:W-:Y:S02]  /*4f60*/  MOV R0, 0x3fc90fdb ;  /* 0x3fc90fdb00007802 */ /* 0x000fe40000000f00 */
[----:B------:R-:W-:Y:S02]  /*4f70*/  I2FP.F32.U32 R3, R3 ;  /* 0x0000000300037245 */ /* 0x000fe40000201000 */
[----:B------:R-:W-:Y:S02]  /*4f80*/  MOV R9, 0x3c0885e4 ;  /* 0x3c0885e400097802 */ /* 0x000fe40000000f00 */
[----:B------:R-:W-:Y:S01]  /*4f90*/  MOV R10, 0x3e2aaaa8 ;  /* 0x3e2aaaa8000a7802 */ /* 0x000fe20000000f00 */
[----:B------:R-:W-:-:S04]  /*4fa0*/  FFMA R0, R3, R0, -2.3561944961547851562 ;  /* 0xc016cbe403007423 */ /* 0x000fc80000000000 */
[----:B------:R-:W-:-:S04]  /*4fb0*/  FADD R0, R0, R5 ;  /* 0x0000000500007221 */ /* 0x000fc80000000000 */
[----:B------:R-:W-:-:S06]  /*4fc0*/  FMUL R3, R0, 0.63661974668502807617 ;  /* 0x3f22f98300037820 */ /* 0x000fcc0000400000 */
[----:B------:R-:W0:Y:S02]  /*4fd0*/  F2I.NTZ R3, R3 ;  /* 0x0000000300037305 */ /* 0x000e240000203100 */
[----:B0-----:R-:W-:Y:S02]  /*4fe0*/  I2FP.F32.S32 R5, R3 ;  /* 0x0000000300057245 */ /* 0x001fe40000201400 */
[C---:B------:R-:W-:Y:S01]  /*4ff0*/  LOP3.LUT R6, R3.reuse, 0x1, RZ, 0xc0, !PT ;  /* 0x0000000103067812 */ /* 0x040fe200078ec0ff */
[----:B------:R-:W-:Y:S02]  /*5000*/  VIADD R3, R3, 0x1 ;  /* 0x0000000103037836 */ /* 0x000fe40000000000 */
        /* <DEDUP_REMOVED lines=16> */
.L_x_37:
[----:B------:R-:W-:-:S04]  /*5110*/  FSETP.GEU.AND P0, PT, R7, RZ, PT ;  /* 0x000000ff0700720b */ /* 0x000fc80003f0e000 */
[----:B------:R-:W-:Y:S01]  /*5120*/  FSEL R6, R2, +QNAN , P0 ;  /* 0x7fffffff02067808 */ /* 0x000fe20000000000 */
[----:B------:R-:W-:Y:S08]  /*5130*/  BRA `(.L_x_44) ;  /* 0x00000028000c7947 */ /* 0x000ff00003800000 */
.L_x_30:
[----:B------:R-:W-:Y:S02]  /*5140*/  ISETP.GE.AND P0, PT, R5, RZ, PT ;  /* 0x000000ff0500720c */ /* 0x000fe40003f06270 */
[----:B------:R-:W-:Y:S02]  /*5150*/  MOV R6, 0x7fffffff ;  /* 0x7fffffff00067802 */ /* 0x000fe40000000f00 */
[----:B------:R-:W-:-:S13]  /*5160*/  FSETP.LTU.OR P0, PT, R7, RZ, !P0 ;  /* 0x000000ff0700720b */ /* 0x000fda0004709400 */
[----:B------:R-:W-:Y:S05]  /*5170*/  @P0 BRA `(.L_x_44) ;  /* 0x0000002400fc0947 */ /* 0x000fea0003800000 */
[----:B------:R-:W-:-:S13]  /*5180*/  FSETP.GEU.AND P0, PT, |R7|, 1.175494350822287508e-38, PT ;  /* 0x008000000700780b */ /* 0x000fda0003f0e200 */
[----:B------:R-:W-:Y:S05]  /*5190*/  @P0 BRA `(.L_x_45) ;  /* 0x0000000000400947 */ /* 0x000fea0003800000 */
[----:B------:R-:W0:Y:S01]  /*51a0*/  MUFU.RCP R0, |R7| ;  /* 0x4000000700007308 */ /* 0x000e220000001000 */
[----:B------:R-:W-:Y:S02]  /*51b0*/  UMOV UR4, 0x4e6e6b28 ;  /* 0x4e6e6b2800047882 */ /* 0x000fe40000000000 */
[----:B------:R-:W-:-:S05]  /*51c0*/  MOV R8, UR4 ;  /* 0x0000000400087c02 */ /* 0x000fca0008000f00 */
[----:B------:R-:W1:Y:S01]  /*51d0*/  FCHK P0, -R8, |R7| ;  /* 0x4000000708007302 */ /* 0x000e620000000100 */
[----:B0-----:R-:W-:-:S04]  /*51e0*/  FFMA R3, R0, -|R7|, 1 ;  /* 0x3f80000000037423 */ /* 0x001fc80000000c07 */
[----:B------:R-:W-:-:S04]  /*51f0*/  FFMA R0, R0, R3, R0 ;  /* 0x0000000300007223 */ /* 0x000fc80000000000 */
[----:B------:R-:W-:-:S04]  /*5200*/  FFMA R2, R0, -1.00000000000000000000e+09, RZ ;  /* 0xce6e6b2800027823 */ /* 0x000fc800000000ff */
[----:B------:R-:W-:-:S04]  /*5210*/  FFMA R3, R2, -|R7|, -1.00000000000000000000e+09 ;  /* 0xce6e6b2802037423 */ /* 0x000fc80000000c07 */
[----:B------:R-:W-:Y:S01]  /*5220*/  FFMA R6, R0, R3, R2 ;  /* 0x0000000300067223 */ /* 0x000fe20000000002 */
[----:B-1----:R-:W-:Y:S06]  /*5230*/  @!P0 BRA `(.L_x_44) ;  /* 0x0000002400cc8947 */ /* 0x002fec0003800000 */
[----:B------:R-:W-:Y:S01]  /*5240*/  FADD R3, |R7|, -RZ ;  /* 0x800000ff07037221 */ /* 0x000fe20000000200 */
[----:B------:R-:W-:Y:S01]  /*5250*/  IMAD.MOV.U32 R0, RZ, RZ, -0x319194d8 ;  /* 0xce6e6b28ff007424 */ /* 0x000fe200078e00ff */
[----:B------:R-:W-:-:S07]  /*5260*/  MOV R8, 0x5280 ;  /* 0x0000528000087802 */ /* 0x000fce0000000f00 */
[----:B------:R-:W-:Y:S05]  /*5270*/  CALL.REL.NOINC `($__internal_0_$__cuda_sm3x_div_rn_noftz_f32_slowpath) ;  /* 0x0000002400d47944 */ /* 0x000fea0003c00000 */
[----:B------:R-:W-:Y:S01]  /*5280*/  MOV R6, R0 ;  /* 0x0000000000067202 */ /* 0x000fe20000000f00 */
[----:B------:R-:W-:Y:S06]  /*5290*/  BRA `(.L_x_44) ;  /* 0x0000002400b47947 */ /* 0x000fec0003800000 */
.L_x_45:
[----:B------:R-:W0:Y:S01]  /*52a0*/  MUFU.RCP R0, R7 ;  /* 0x0000000700007308 */ /* 0x000e220000001000 */
[----:B------:R-:W-:Y:S02]  /*52b0*/  UMOV UR4, 0x40000000 ;  /* 0x4000000000047882 */ /* 0x000fe40000000000 */
[----:B------:R-:W-:-:S05]  /*52c0*/  MOV R10, UR4 ;  /* 0x00000004000a7c02 */ /* 0x000fca0008000f00 */
[----:B------:R-:W1:Y:S01]  /*52d0*/  FCHK P0, R10, R7 ;  /* 0x000000070a007302 */ /* 0x000e620000000000 */
[----:B0-----:R-:W-:-:S04]  /*52e0*/  FFMA R3, R0, -R7, 1 ;  /* 0x3f80000000037423 */ /* 0x001fc80000000807 */
[----:B------:R-:W-:-:S04]  /*52f0*/  FFMA R0, R0, R3, R0 ;  /* 0x0000000300007223 */ /* 0x000fc80000000000 */
[----:B------:R-:W-:-:S04]  /*5300*/  FFMA R3, R0, 2, RZ ;  /* 0x4000000000037823 */ /* 0x000fc800000000ff */
[----:B------:R-:W-:-:S04]  /*5310*/  FFMA R8, R3, -R7, 2 ;  /* 0x4000000003087423 */ /* 0x000fc80000000807 */
[----:B------:R-:W-:Y:S01]  /*5320*/  FFMA R0, R0, R8, R3 ;  /* 0x0000000800007223 */ /* 0x000fe20000000003 */
[----:B-1----:R-:W-:Y:S06]  /*5330*/  @!P0 BRA `(.L_x_46) ;  /* 0x0000000000148947 */ /* 0x002fec0003800000 */
[----:B------:R-:W0:Y:S01]  /*5340*/  LDCU UR4, c[0x0][0x390] ;  /* 0x00007200ff0477ac */ /* 0x000e220008000800 */
[----:B------:R-:W-:Y:S01]  /*5350*/  IMAD.MOV.U32 R0, RZ, RZ, 0x40000000 ;  /* 0x40000000ff007424 */ /* 0x000fe200078e00ff */
[----:B------:R-:W-:Y:S02]  /*5360*/  MOV R8, 0x5390 ;  /* 0x0000539000087802 */ /* 0x000fe40000000f00 */
[----:B0-----:R-:W-:-:S07]  /*5370*/  MOV R3, UR4 ;  /* 0x0000000400037c02 */ /* 0x001fce0008000f00 */
[----:B------:R-:W-:Y:S05]  /*5380*/  CALL.REL.NOINC `($__internal_0_$__cuda_sm3x_div_rn_noftz_f32_slowpath) ;  /* 0x0000002400907944 */ /* 0x000fea0003c00000 */
.L_x_46:
[C---:B------:R-:W-:Y:S01]  /*5390*/  IADD3 R3, PT, PT, R5.reuse, -0x2, RZ ;  /* 0xfffffffe05037810 */ /* 0x040fe20007ffe0ff */
[----:B------:R-:W-:Y:S01]  /*53a0*/  VIADD R5, R5, 0xffffffff ;  /* 0xffffffff05057836 */ /* 0x000fe20000000000 */
[----:B------:R-:W-:Y:S01]  /*53b0*/  BSSY.RECONVERGENT B2, `(.L_x_47) ;  /* 0x0000095000027945 */ /* 0x000fe20003800200 */
[----:B------:R-:W-:Y:S01]  /*53c0*/  HFMA2 R7, -RZ, RZ, 0, 5.9604644775390625e-08 ;  /* 0x00000001ff077431 */ /* 0x000fe200000001ff */
[----:B------:R-:W-:Y:S02]  /*53d0*/  ISETP.GE.U32.AND P0, PT, R3, 0x3, PT ;  /* 0x000000030300780c */ /* 0x000fe40003f06070 */
[----:B------:R-:W-:-:S11]  /*53e0*/  LOP3.LUT R3, R5, 0x3, RZ, 0xc0, !PT ;  /* 0x0000000305037812 */ /* 0x000fd600078ec0ff */
[----:B------:R-:W-:Y:S05]  /*53f0*/  @!P0 BRA `(.L_x_48) ;  /* 0x0000000800408947 */ /* 0x000fea0003800000 */
[----:B------:R-:W-:Y:S01]  /*5400*/  LOP3.LUT R6, R5, 0xfffffffc, RZ, 0xc0, !PT ;  /* 0xfffffffc05067812 */ /* 0x000fe200078ec0ff */
[----:B------:R-:W-:Y:S04]  /*5410*/  BSSY.RECONVERGENT B1, `(.L_x_49) ;  /* 0x000008c000017945 */ /* 0x000fe80003800200 */
[----:B------:R-:W-:Y:S01]  /*5420*/  BSSY.RELIABLE B0, `(.L_x_50) ;  /* 0x0000078000007945 */ /* 0x000fe20003800100 */
[----:B------:R-:W-:Y:S02]  /*5430*/  MOV R7, RZ ;  /* 0x000000ff00077202 */ /* 0x000fe40000000f00 */
[----:B------:R-:W-:-:S13]  /*5440*/  ISETP.GT.AND P0, PT, R6, RZ, PT ;  /* 0x000000ff0600720c */ /* 0x000fda0003f04270 */
[----:B------:R-:W-:Y:S05]  /*5450*/  @!P0 BRA `(.L_x_51) ;  /* 0x0000000400d08947 */ /* 0x000fea0003800000 */
[----:B------:R-:W-:Y:S01]  /*5460*/  IMAD.IADD R5, R6, 0x1, -R7 ;  /* 0x0000000106057824 */ /* 0x000fe200078e0a07 */
[----:B------:R-:W-:Y:S01]  /*5470*/  BSSY.RECONVERGENT B4, `(.L_x_52) ;  /* 0x0000049000047945 */ /* 0x000fe20003800200 */
[----:B------:R-:W-:-:S03]  /*5480*/  PLOP3.LUT P0, PT, PT, PT, PT, 0x80, 0x8 ;  /* 0x000000000008781c */ /* 0x000fc60003f0f070 */
[----:B------:R-:W-:-:S13]  /*5490*/  ISETP.GT.AND P1, PT, R5, 0xc, PT ;  /* 0x0000000c0500780c */ /* 0x000fda0003f24270 */
[----:B------:R-:W-:Y:S05]  /*54a0*/  @!P1 BRA `(.L_x_53) ;  /* 0x0000000400149947 */ /* 0x000fea0003800000 */
[----:B------:R-:W-:Y:S02]  /*54b0*/  PLOP3.LUT P0, PT, PT, PT, PT, 0x8, 0x80 ;  /* 0x000000000080781c */ /* 0x000fe40003f0e170 */
[----:B------:R-:W-:-:S11]  /*54c0*/  IADD3 R5, PT, PT, R6, -0xc, RZ ;  /* 0xfffffff406057810 */ /* 0x000fd60007ffe0ff */
.L_x_54:
[C---:B------:R-:W-:Y:S01]  /*54d0*/  IADD3 R8, PT, PT, R7.reuse, 0x1, RZ ;  /* 0x0000000107087810 */ /* 0x040fe20007ffe0ff */
[C---:B------:R-:W-:Y:S01]  /*54e0*/  VIADD R10, R7.reuse, 0x2 ;  /* 0x00000002070a7836 */ /* 0x040fe20000000000 */
[C---:B------:R-:W-:Y:S02]  /*54f0*/  IADD3 R12, PT, PT, R7.reuse, 0x3, RZ ;  /* 0x00000003070c7810 */ /* 0x040fe40007ffe0ff */
[----:B------:R-:W-:Y:S02]  /*5500*/  I2FP.F32.U32 R9, R8 ;  /* 0x0000000800097245 */ /* 0x000fe40000201000 */
[----:B------:R-:W-:Y:S02]  /*5510*/  I2FP.F32.U32 R13, R10 ;  /* 0x0000000a000d7245 */ /* 0x000fe40000201000 */
[----:B------:R-:W-:Y:S01]  /*5520*/  IADD3 R10, PT, PT, R7, 0x4, RZ ;  /* 0x00000004070a7810 */ /* 0x000fe20007ffe0ff */
[----:B------:R-:W-:Y:S01]  /*5530*/  FMUL R8, R9, R0 ;  /* 0x0000000009087220 */ /* 0x000fe20000400000 */
[----:B------:R-:W-:Y:S01]  /*5540*/  I2FP.F32.U32 R9, R12 ;  /* 0x0000000c00097245 */ /* 0x000fe20000201000 */
[----:B------:R-:W-:Y:S01]  /*5550*/  FMUL R13, R13, R0 ;  /* 0x000000000d0d7220 */ /* 0x000fe20000400000 */
[----:B------:R-:W-:Y:S01]  /*5560*/  I2FP.F32.U32 R15, R10 ;  /* 0x0000000a000f7245 */ /* 0x000fe20000201000 */
[----:B------:R-:W-:Y:S01]  /*5570*/  FFMA R11, R8, R2, -R11 ;  /* 0x00000002080b7223 */ /* 0x000fe2000000080b */
[----:B------:R-:W-:-:S02]  /*5580*/  VIADD R8, R7, 0x5 ;  /* 0x0000000507087836 */ /* 0x000fc40000000000 */
[-C--:B------:R-:W-:Y:S01]  /*5590*/  FMUL R9, R9, R0.reuse ;  /* 0x0000000009097220 */ /* 0x080fe20000400000 */
[----:B------:R-:W-:Y:S01]  /*55a0*/  IADD3 R10, PT, PT, R7, 0x6, RZ ;  /* 0x00000006070a7810 */ /* 0x000fe20007ffe0ff */
[----:B------:R-:W-:Y:S01]  /*55b0*/  FFMA R2, R11, R13, -R2 ;  /* 0x0000000d0b027223 */ /* 0x000fe20000000802 */
[----:B------:R-:W-:Y:S02]  /*55c0*/  FMUL R15, R15, R0 ;  /* 0x000000000f0f7220 */ /* 0x000fe40000400000 */
[----:B------:R-:W-:Y:S01]  /*55d0*/  I2FP.F32.U32 R13, R10 ;  /* 0x0000000a000d7245 */ /* 0x000fe20000201000 */
[----:B------:R-:W-:Y:S01]  /*55e0*/  FFMA R9, R2, R9, -R11 ;  /* 0x0000000902097223 */ /* 0x000fe2000000080b */
[----:B------:R-:W-:Y:S01]  /*55f0*/  I2FP.F32.U32 R11, R8 ;  /* 0x00000008000b7245 */ /* 0x000fe20000201000 */
[C---:B------:R-:W-:Y:S01]  /*5600*/  VIADD R10, R7.reuse, 0x8 ;  /* 0x00000008070a7836 */ /* 0x040fe20000000000 */
[----:B------:R-:W-:Y:S01]  /*5610*/  IADD3 R8, PT, PT, R7, 0x7, RZ ;  /* 0x0000000707087810 */ /* 0x000fe20007ffe0ff */
[----:B------:R-:W-:Y:S01]  /*5620*/  FFMA R2, R9, R15, -R2 ;  /* 0x0000000f09027223 */ /* 0x000fe20000000802 */
[-C--:B------:R-:W-:Y:S01]  /*5630*/  FMUL R13, R13, R0.reuse ;  /* 0x000000000d0d7220 */ /* 0x080fe20000400000 */
[----:B------:R-:W-:Y:S01]  /*5640*/  FMUL R11, R11, R0 ;  /* 0x000000000b0b7220 */ /* 0x000fe20000400000 */
[----:B------:R-:W-:-:S02]  /*5650*/  I2FP.F32.U32 R15, R8 ;  /* 0x00000008000f7245 */ /* 0x000fc40000201000 */
[----:B------:R-:W-:Y:S01]  /*5660*/  IADD3 R8, PT, PT, R7, 0x9, RZ ;  /* 0x0000000907087810 */ /* 0x000fe20007ffe0ff */
[----:B------:R-:W-:Y:S01]  /*5670*/  FFMA R11, R2, R11, -R9 ;  /* 0x0000000b020b7223 */ /* 0x000fe20000000809 */
[----:B------:R-:W-:Y:S01]  /*5680*/  I2FP.F32.U32 R9, R10 ;  /* 0x0000000a00097245 */ /* 0x000fe20000201000 */
[-C--:B------:R-:W-:Y:S01]  /*5690*/  FMUL R15, R15, R0.reuse ;  /* 0x000000000f0f7220 */ /* 0x080fe20000400000 */
[----:B------:R-:W-:Y:S01]  /*56a0*/  IADD3 R10, PT, PT, R7, 0xa, RZ ;  /* 0x0000000a070a7810 */ /* 0x000fe20007ffe0ff */
[----:B------:R-:W-:Y:S02]  /*56b0*/  FFMA R2, R11, R13, -R2 ;  /* 0x0000000d0b027223 */ /* 0x000fe40000000802 */
[----:B------:R-:W-:Y:S02]  /*56c0*/  FMUL R9, R9, R0 ;  /* 0x0000000009097220 */ /* 0x000fe40000400000 */
[----:B------:R-:W-:Y:S01]  /*56d0*/  FFMA R15, R2, R15, -R11 ;  /* 0x0000000f020f7223 */ /* 0x000fe2000000080b */
[----:B------:R-:W-:Y:S01]  /*56e0*/  I2FP.F32.U32 R11, R8 ;  /* 0x00000008000b7245 */ /* 0x000fe20000201000 */
[----:B------:R-:W-:-:S02]  /*56f0*/  VIADD R8, R7, 0xb ;  /* 0x0000000b07087836 */ /* 0x000fc40000000000 */
[----:B------:R-:W-:Y:S01]  /*5700*/  FFMA R2, R15, R9, -R2 ;  /* 0x000000090f027223 */ /* 0x000fe20000000802 */
[----:B------:R-:W-:Y:S01]  /*5710*/  I2FP.F32.U32 R9, R10 ;  /* 0x0000000a00097245 */ /* 0x000fe20000201000 */
[----:B------:R-:W-:Y:S01]  /*5720*/  FMUL R11, R11, R0 ;  /* 0x000000000b0b7220 */ /* 0x000fe20000400000 */
[----:B------:R-:W-:Y:S02]  /*5730*/  IADD3 R10, PT, PT, R7, 0xc, RZ ;  /* 0x0000000c070a7810 */ /* 0x000fe40007ffe0ff */
[----:B------:R-:W-:Y:S01]  /*5740*/  I2FP.F32.U32 R13, R8 ;  /* 0x00000008000d7245 */ /* 0x000fe20000201000 */
[----:B------:R-:W-:Y:S01]  /*5750*/  FFMA R11, R2, R11, -R15 ;  /* 0x0000000b020b7223 */ /* 0x000fe2000000080f */
[----:B------:R-:W-:Y:S01]  /*5760*/  FMUL R9, R9, R0 ;  /* 0x0000000009097220 */ /* 0x000fe20000400000 */
[----:B------:R-:W-:Y:S01]  /*5770*/  I2FP.F32.U32 R15, R10 ;  /* 0x0000000a000f7245 */ /* 0x000fe20000201000 */
[----:B------:R-:W-:Y:S02]  /*5780*/  VIADD R10, R7, 0xe ;  /* 0x0000000e070a7836 */ /* 0x000fe40000000000 */
[-C--:B------:R-:W-:Y:S01]  /*5790*/  FMUL R13, R13, R0.reuse ;  /* 0x000000000d0d7220 */ /* 0x080fe20000400000 */
[----:B------:R-:W-:Y:S01]  /*57a0*/  FFMA R2, R11, R9, -R2 ;  /* 0x000000090b027223 */ /* 0x000fe20000000802 */
[----:B------:R-:W-:Y:S01]  /*57b0*/  IADD3 R8, PT, PT, R7, 0xd, RZ ;  /* 0x0000000d07087810 */ /* 0x000fe20007ffe0ff */
[----:B------:R-:W-:-:S02]  /*57c0*/  FMUL R15, R15, R0 ;  /* 0x000000000f0f7220 */ /* 0x000fc40000400000 */
[----:B------:R-:W-:Y:S01]  /*57d0*/  FFMA R13, R2, R13, -R11 ;  /* 0x0000000d020d7223 */ /* 0x000fe2000000080b */
[----:B------:R-:W-:Y:S02]  /*57e0*/  I2FP.F32.U32 R9, R8 ;  /* 0x0000000800097245 */ /* 0x000fe40000201000 */
[----:B------:R-:W-:Y:S01]  /*57f0*/  I2FP.F32.U32 R11, R10 ;  /* 0x0000000a000b7245 */ /* 0x000fe20000201000 */
[----:B------:R-:W-:Y:S01]  /*5800*/  FFMA R2, R13, R15, -R2 ;  /* 0x0000000f0d027223 */ /* 0x000fe20000000802 */
[----:B------:R-:W-:Y:S01]  /*5810*/  IADD3 R10, PT, PT, R7, 0x10, RZ ;  /* 0x00000010070a7810 */ /* 0x000fe20007ffe0ff */
[-C--:B------:R-:W-:Y:S01]  /*5820*/  FMUL R9, R9, R0.reuse ;  /* 0x0000000009097220 */ /* 0x080fe20000400000 */
[----:B------:R-:W-:Y:S01]  /*5830*/  IADD3 R8, PT, PT, R7, 0xf, RZ ;  /* 0x0000000f07087810 */ /* 0x000fe20007ffe0ff */
[----:B------:R-:W-:Y:S01]  /*5840*/  FMUL R11, R11, R0 ;  /* 0x000000000b0b7220 */ /* 0x000fe20000400000 */
[----:B------:R-:W-:Y:S01]  /*5850*/  ISETP.GE.AND P1, PT, R10, R5, PT ;  /* 0x000000050a00720c */ /* 0x000fe20003f26270 */
[----:B------:R-:W-:Y:S01]  /*5860*/  FFMA R9, R2, R9, -R13 ;  /* 0x0000000902097223 */ /* 0x000fe2000000080d */
[----:B------:R-:W-:-:S02]  /*5870*/  I2FP.F32.U32 R7, R8 ;  /* 0x0000000800077245 */ /* 0x000fc40000201000 */
[----:B------:R-:W-:Y:S01]  /*5880*/  I2FP.F32.U32 R13, R10 ;  /* 0x0000000a000d7245 */ /* 0x000fe20000201000 */
[----:B------:R-:W-:Y:S02]  /*5890*/  FFMA R2, R9, R11, -R2 ;  /* 0x0000000b09027223 */ /* 0x000fe40000000802 */
[-C--:B------:R-:W-:Y:S02]  /*58a0*/  FMUL R7, R7, R0.reuse ;  /* 0x0000000007077220 */ /* 0x080fe40000400000 */
[----:B------:R-:W-:Y:S02]  /*58b0*/  FMUL R13, R13, R0 ;  /* 0x000000000d0d7220 */ /* 0x000fe40000400000 */
[----:B------:R-:W-:Y:S01]  /*58c0*/  FFMA R11, R2, R7, -R9 ;  /* 0x00000007020b7223 */ /* 0x000fe20000000809 */
[----:B------:R-:W-:-:S03]  /*58d0*/  IMAD.MOV.U32 R7, RZ, RZ, R10 ;  /* 0x000000ffff077224 */ /* 0x000fc600078e000a */
[----:B------:R-:W-:Y:S01]  /*58e0*/  FFMA R2, R11, R13, -R2 ;  /* 0x0000000d0b027223 */ /* 0x000fe20000000802 */
[----:B------:R-:W-:Y:S06]  /*58f0*/  @!P1 BRA `(.L_x_54) ;  /* 0xfffffff800f49947 */ /* 0x000fec000383ffff */
.L_x_53:
[----:B------:R-:W-:Y:S05]  /*5900*/  BSYNC.RECONVERGENT B4 ;  /* 0x0000000000047941 */ /* 0x000fea0003800200 */
.L_x_52:
[----:B------:R-:W-:Y:S01]  /*5910*/  IADD3 R5, PT, PT, R6, -R7, RZ ;  /* 0x8000000706057210 */ /* 0x000fe20007ffe0ff */
[----:B------:R-:W-:Y:S03]  /*5920*/  BSSY.RECONVERGENT B4, `(.L_x_55) ;  /* 0x0000024000047945 */ /* 0x000fe60003800200 */
[----:B------:R-:W-:-:S13]  /*5930*/  ISETP.GT.AND P1, PT, R5, 0x4, PT ;  /* 0x000000040500780c */ /* 0x000fda0003f24270 */
[----:B------:R-:W-:Y:S05]  /*5940*/  @!P1 BRA `(.L_x_56) ;  /* 0x0000000000849947 */ /* 0x000fea0003800000 */
        /* <DEDUP_REMOVED lines=9> */
[----:B------:R-:W-:Y:S01]  /*59e0*/  PLOP3.LUT P0, PT, PT, PT, PT, 0x8, 0x80 ;  /* 0x000000000080781c */ /* 0x000fe20003f0e170 */
[----:B------:R-:W-:Y:S01]  /*59f0*/  FFMA R5, R2, R5, -R11 ;  /* 0x0000000502057223 */ /* 0x000fe2000000080b */
[----:B------:R-:W-:Y:S01]  /*5a00*/  I2FP.F32.U32 R11, R8 ;  /* 0x00000008000b7245 */ /* 0x000fe20000201000 */
[----:B------:R-:W-:Y:S01]  /*5a10*/  FMUL R13, R13, R0 ;  /* 0x000000000d0d7220 */ /* 0x000fe20000400000 */
[----:B------:R-:W-:-:S02]  /*5a20*/  VIADD R8, R7, 0x5 ;  /* 0x0000000507087836 */ /* 0x000fc40000000000 */
[----:B------:R-:W-:Y:S01]  /*5a30*/  FFMA R2, R5, R9, -R2 ;  /* 0x0000000905027223 */ /* 0x000fe20000000802 */
[----:B------:R-:W-:Y:S01]  /*5a40*/  IADD3 R9, PT, PT, R7, 0x6, RZ ;  /* 0x0000000607097810 */ /* 0x000fe20007ffe0ff */
[----:B------:R-:W-:Y:S02]  /*5a50*/  FMUL R11, R11, R0 ;  /* 0x000000000b0b7220 */ /* 0x000fe40000400000 */
[----:B------:R-:W-:Y:S01]  /*5a60*/  FFMA R13, R2, R13, -R5 ;  /* 0x0000000d020d7223 */ /* 0x000fe20000000805 */
[----:B------:R-:W-:Y:S02]  /*5a70*/  I2FP.F32.U32 R5, R8 ;  /* 0x0000000800057245 */ /* 0x000fe40000201000 */
[----:B------:R-:W-:Y:S01]  /*5a80*/  IADD3 R8, PT, PT, R7, 0x7, RZ ;  /* 0x0000000707087810 */ /* 0x000fe20007ffe0ff */
[----:B------:R-:W-:Y:S01]  /*5a90*/  FFMA R2, R13, R11, -R2 ;  /* 0x0000000b0d027223 */ /* 0x000fe20000000802 */
[----:B------:R-:W-:Y:S01]  /*5aa0*/  I2FP.F32.U32 R9, R9 ;  /* 0x0000000900097245 */ /* 0x000fe20000201000 */
[----:B------:R-:W-:Y:S01]  /*5ab0*/  FMUL R5, R5, R0 ;  /* 0x0000000005057220 */ /* 0x000fe20000400000 */
[----:B------:R-:W-:Y:S01]  /*5ac0*/  VIADD R7, R7, 0x8 ;  /* 0x0000000807077836 */ /* 0x000fe20000000000 */
[----:B------:R-:W-:-:S02]  /*5ad0*/  I2FP.F32.U32 R11, R8 ;  /* 0x00000008000b7245 */ /* 0x000fc40000201000 */
[----:B------:R-:W-:Y:S01]  /*5ae0*/  FFMA R5, R2, R5, -R13 ;  /* 0x0000000502057223 */ /* 0x000fe2000000080d */
[-C--:B------:R-:W-:Y:S01]  /*5af0*/  FMUL R9, R9, R0.reuse ;  /* 0x0000000009097220 */ /* 0x080fe20000400000 */
[----:B------:R-:W-:Y:S01]  /*5b00*/  I2FP.F32.U32 R13, R7 ;  /* 0x00000007000d7245 */ /* 0x000fe20000201000 */
[-C--:B------:R-:W-:Y:S02]  /*5b10*/  FMUL R11, R11, R0.reuse ;  /* 0x000000000b0b7220 */ /* 0x080fe40000400000 */
[----:B------:R-:W-:Y:S02]  /*5b20*/  FFMA R2, R5, R9, -R2 ;  /* 0x0000000905027223 */ /* 0x000fe40000000802 */
[----:B------:R-:W-:Y:S02]  /*5b30*/  FMUL R13, R13, R0 ;  /* 0x000000000d0d7220 */ /* 0x000fe40000400000 */
[----:B------:R-:W-:-:S04]  /*5b40*/  FFMA R11, R2, R11, -R5 ;  /* 0x0000000b020b7223 */ /* 0x000fc80000000805 */
[----:B------:R-:W-:-:S07]  /*5b50*/  FFMA R2, R11, R13, -R2 ;  /* 0x0000000d0b027223 */ /* 0x000fce0000000802 */
.L_x_56:
[----:B------:R-:W-:Y:S05]  /*5b60*/  BSYNC.RECONVERGENT B4 ;  /* 0x0000000000047941 */ /* 0x000fea0003800200 */
.L_x_55:
[----:B------:R-:W-:-:S13]  /*5b70*/  ISETP.NE.OR P0, PT, R7, R6, P0 ;  /* 0x000000060700720c */ /* 0x000fda0000705670 */
[----:B------:R-:W-:Y:S05]  /*5b80*/  @!P0 BREAK.RELIABLE B0 ;  /* 0x0000000000008942 */ /* 0x000fea0003800100 */
[----:B------:R-:W-:Y:S05]  /*5b90*/  @!P0 BRA `(.L_x_57) ;  /* 0x00000000004c8947 */ /* 0x000fea0003800000 */
.L_x_51:
[----:B------:R-:W-:Y:S05]  /*5ba0*/  BSYNC.RELIABLE B0 ;  /* 0x0000000000007941 */ /* 0x000fea0003800100 */
.L_x_50:
[C---:B------:R-:W-:Y:S01]  /*5bb0*/  IADD3 R5, PT, PT, R7.reuse, 0x1, RZ ;  /* 0x0000000107057810 */ /* 0x040fe20007ffe0ff */
[C---:B------:R-:W-:Y:S01]  /*5bc0*/  VIADD R10, R7.reuse, 0x3 ;  /* 0x00000003070a7836 */ /* 0x040fe20000000000 */
[C---:B------:R-:W-:Y:S02]  /*5bd0*/  IADD3 R8, PT, PT, R7.reuse, 0x2, RZ ;  /* 0x0000000207087810 */ /* 0x040fe40007ffe0ff */
[----:B------:R-:W-:Y:S02]  /*5be0*/  I2FP.F32.U32 R5, R5 ;  /* 0x0000000500057245 */ /* 0x000fe40000201000 */
[----:B------:R-:W-:Y:S02]  /*5bf0*/  IADD3 R7, PT, PT, R7, 0x4, RZ ;  /* 0x0000000407077810 */ /* 0x000fe40007ffe0ff */
[----:B------:R-:W-:Y:S01]  /*5c00*/  I2FP.F32.U32 R9, R8 ;  /* 0x0000000800097245 */ /* 0x000fe20000201000 */
[----:B------:R-:W-:Y:S01]  /*5c10*/  FMUL R8, R5, R0 ;  /* 0x0000000005087220 */ /* 0x000fe20000400000 */
[----:B------:R-:W-:-:S02]  /*5c20*/  ISETP.NE.AND P0, PT, R7, R6, PT ;  /* 0x000000060700720c */ /* 0x000fc40003f05270 */
[----:B------:R-:W-:Y:S01]  /*5c30*/  I2FP.F32.U32 R5, R10 ;  /* 0x0000000a00057245 */ /* 0x000fe20000201000 */
[----:B------:R-:W-:Y:S01]  /*5c40*/  FFMA R11, R8, R2, -R11 ;  /* 0x00000002080b7223 */ /* 0x000fe2000000080b */
[-C--:B------:R-:W-:Y:S01]  /*5c50*/  FMUL R9, R9, R0.reuse ;  /* 0x0000000009097220 */ /* 0x080fe20000400000 */
[----:B------:R-:W-:Y:S02]  /*5c60*/  I2FP.F32.U32 R13, R7 ;  /* 0x00000007000d7245 */ /* 0x000fe40000201000 */
[-C--:B------:R-:W-:Y:S01]  /*5c70*/  FMUL R5, R5, R0.reuse ;  /* 0x0000000005057220 */ /* 0x080fe20000400000 */
[----:B------:R-:W-:Y:S02]  /*5c80*/  FFMA R2, R11, R9, -R2 ;  /* 0x000000090b027223 */ /* 0x000fe40000000802 */
[----:B------:R-:W-:Y:S02]  /*5c90*/  FMUL R13, R13, R0 ;  /* 0x000000000d0d7220 */ /* 0x000fe40000400000 */
[----:B------:R-:W-:-:S04]  /*5ca0*/  FFMA R11, R2, R5, -R11 ;  /* 0x00000005020b7223 */ /* 0x000fc8000000080b */
[----:B------:R-:W-:Y:S01]  /*5cb0*/  FFMA R2, R11, R13, -R2 ;  /* 0x0000000d0b027223 */ /* 0x000fe20000000802 */
[----:B------:R-:W-:Y:S06]  /*5cc0*/  @P0 BRA `(.L_x_50) ;  /* 0xfffffffc00b80947 */ /* 0x000fec000383ffff */
.L_x_57:
[----:B------:R-:W-:Y:S05]  /*5cd0*/  BSYNC.RECONVERGENT B1 ;  /* 0x0000000000017941 */ /* 0x000fea0003800200 */
.L_x_49:
[----:B------:R-:W-:Y:S01]  /*5ce0*/  IADD3 R7, PT, PT, R7, 0x1, RZ ;  /* 0x0000000107077810 */ /* 0x000fe20007ffe0ff */
[----:B------:R-:W-:-:S07]  /*5cf0*/  IMAD.MOV.U32 R6, RZ, RZ, R2 ;  /* 0x000000ffff067224 */ /* 0x000fce00078e0002 */
.L_x_48:
[----:B------:R-:W-:Y:S05]  /*5d00*/  BSYNC.RECONVERGENT B2 ;  /* 0x0000000000027941 */ /* 0x000fea0003800200 */
.L_x_47:
[----:B------:R-:W-:Y:S01]  /*5d10*/  ISETP.NE.AND P0, PT, R3, RZ, PT ;  /* 0x000000ff0300720c */ /* 0x000fe20003f05270 */
[----:B------:R-:W-:-:S12]  /*5d20*/  BSSY.RECONVERGENT B0, `(.L_x_58) ;  /* 0x000000d000007945 */ /* 0x000fd80003800200 */
[----:B------:R-:W-:Y:S05]  /*5d30*/  @!P0 BRA `(.L_x_59) ;  /* 0x00000000002c8947 */ /* 0x000fea0003800000 */
[----:B------:R-:W-:Y:S02]  /*5d40*/  IADD3 R3, PT, PT, -R3, RZ, RZ ;  /* 0x000000ff03037210 */ /* 0x000fe40007ffe1ff */
[----:B------:R-:W-:-:S07]  /*5d50*/  MOV R6, R2 ;  /* 0x0000000200067202 */ /* 0x000fce0000000f00 */
.L_x_60:
[----:B------:R-:W-:Y:S01]  /*5d60*/  VIADD R3, R3, 0x1 ;  /* 0x0000000103037836 */ /* 0x000fe20000000000 */
[----:B------:R-:W-:Y:S02]  /*5d70*/  I2FP.F32.U32 R5, R7 ;  /* 0x0000000700057245 */ /* 0x000fe40000201000 */
[----:B------:R-:W-:Y:S02]  /*5d80*/  IADD3 R7, PT, PT, R7, 0x1, RZ ;  /* 0x0000000107077810 */ /* 0x000fe40007ffe0ff */
[----:B------:R-:W-:Y:S01]  /*5d90*/  ISETP.NE.AND P0, PT, R3, RZ, PT ;  /* 0x000000ff0300720c */ /* 0x000fe20003f05270 */
[----:B------:R-:W-:Y:S01]  /*5da0*/  FMUL R2, R5, R0 ;  /* 0x0000000005027220 */ /* 0x000fe20000400000 */
[----:B------:R-:W-:-:S03]  /*5db0*/  MOV R5, R6 ;  /* 0x0000000600057202 */ /* 0x000fc60000000f00 */
[----:B------:R-:W-:Y:S02]  /*5dc0*/  FFMA R6, R2, R6, -R11 ;  /* 0x0000000602067223 */ /* 0x000fe4000000080b */
[----:B------:R-:W-:-:S06]  /*5dd0*/  IMAD.MOV.U32 R11, RZ, RZ, R5 ;  /* 0x000000ffff0b7224 */ /* 0x000fcc00078e0005 */
[----:B------:R-:W-:Y:S05]  /*5de0*/  @P0 BRA `(.L_x_60) ;  /* 0xfffffffc00dc0947 */ /* 0x000fea000383ffff */
.L_x_59:
[----:B------:R-:W-:Y:S05]  /*5df0*/  BSYNC.RECONVERGENT B0 ;  /* 0x0000000000007941 */ /* 0x000fea0003800200 */
.L_x_58:
[----:B------:R-:W-:-:S13]  /*5e00*/  FSETP.NAN.AND P0, PT, |R6|, |R6|, PT ;  /* 0x400000060600720b */ /* 0x000fda0003f08200 */
[----:B------:R-:W-:Y:S05]  /*5e10*/  @!P0 BRA `(.L_x_44) ;  /* 0x0000001800d48947 */ /* 0x000fea0003800000 */
[----:B------:R-:W-:Y:S01]  /*5e20*/  MOV R6, 0xff800000 ;  /* 0xff80000000067802 */ /* 0x000fe20000000f00 */
[----:B------:R-:W-:Y:S06]  /*5e30*/  BRA `(.L_x_44) ;  /* 0x0000001800cc7947 */ /* 0x000fec0003800000 */
.L_x_29:
        /* <DEDUP_REMOVED lines=8> */
[----:B------:R-:W-:-:S04]  /*5ec0*/  FFMA R2, R0, -0.63661974668502807617, RZ ;  /* 0xbf22f98300027823 */ /* 0x000fc800000000ff */
[----:B------:R-:W-:-:S04]  /*5ed0*/  FFMA R3, R2, -|R7|, -0.63661974668502807617 ;  /* 0xbf22f98302037423 */ /* 0x000fc80000000c07 */
[----:B------:R-:W-:Y:S01]  /*5ee0*/  FFMA R0, R0, R3, R2 ;  /* 0x0000000300007223 */ /* 0x000fe20000000002 */
[----:B-1----:R-:W-:Y:S06]  /*5ef0*/  @!P0 BRA `(.L_x_62) ;  /* 0x0000001800908947 */ /* 0x002fec0003800000 */
[----:B------:R-:W-:Y:S01]  /*5f00*/  FADD R3, |R7|, -RZ ;  /* 0x800000ff07037221 */ /* 0x000fe20000000200 */
[----:B------:R-:W-:Y:S01]  /*5f10*/  IMAD.MOV.U32 R0, RZ, RZ, -0x40dd067d ;  /* 0xbf22f983ff007424 */ /* 0x000fe200078e00ff */
[----:B------:R-:W-:-:S07]  /*5f20*/  MOV R8, 0x5f40 ;  /* 0x00005f4000087802 */ /* 0x000fce0000000f00 */
[----:B------:R-:W-:Y:S05]  /*5f30*/  CALL.REL.NOINC `($__internal_0_$__cuda_sm3x_div_rn_noftz_f32_slowpath) ;  /* 0x0000001800a47944 */ /* 0x000fea0003c00000 */
[----:B------:R-:W-:Y:S05]  /*5f40*/  BRA `(.L_x_62) ;  /* 0x00000018007c7947 */ /* 0x000fea0003800000 */
.L_x_61:
        /* <DEDUP_REMOVED lines=25> */
.L_x_64:
[----:B------:R-:W-:Y:S02]  /*60e0*/  FSETP.NEU.AND P0, PT, |R7|, +INF , PT ;  /* 0x7f8000000700780b */ /* 0x000fe40003f0d200 */
[----:B------:R-:W-:-:S11]  /*60f0*/  MOV R8, RZ ;  /* 0x000000ff00087202 */ /* 0x000fd60000000f00 */
[----:B------:R-:W-:Y:S05]  /*6100*/  @!P0 BRA `(.L_x_65) ;  /* 0x0000000800448947 */ /* 0x000fea0003800000 */
[----:B------:R-:W0:Y:S01]  /*6110*/  MUFU.RCP R0, |R7| ;  /* 0x4000000700007308 */ /* 0x000e220000001000 */
[----:B------:R-:W-:Y:S02]  /*6120*/  IMAD.MOV.U32 R5, RZ, RZ, 0x3fca3ba2 ;  /* 0x3fca3ba2ff057424 */ /* 0x000fe400078e00ff */
[----:B------:R-:W-:Y:S02]  /*6130*/  HFMA2 R9, -RZ, RZ, 2.25390625, -14.4296875 ;  /* 0x4082cb37ff097431 */ /* 0x000fe400000001ff */
[----:B0-----:R-:W-:-:S04]  /*6140*/  FMUL R2, R0, R0 ;  /* 0x0000000000027220 */ /* 0x001fc80000400000 */
[C---:B------:R-:W-:Y:S01]  /*6150*/  FFMA R5, R2.reuse, -R5, 0.36148586869239807129 ;  /* 0x3eb914ad02057423 */ /* 0x040fe20000000805 */
[----:B------:R-:W-:-:S03]  /*6160*/  FFMA R9, R2, -R9, 0.74987655878067016602 ;  /* 0x3f3ff7e902097423 */ /* 0x000fc60000000809 */
[C---:B------:R-:W-:Y:S01]  /*6170*/  FFMA R5, R2.reuse, R5, -0.16401261091232299805 ;  /* 0xbe27f2ec02057423 */ /* 0x040fe20000000005 */
[----:B------:R-:W-:-:S03]  /*6180*/  FFMA R9, R2, R9, -0.19291564822196960449 ;  /* 0xbe458bae02097423 */ /* 0x000fc60000000009 */
[C---:B------:R-:W-:Y:S01]  /*6190*/  FFMA R5, R2.reuse, R5, 0.37499991059303283691 ;  /* 0x3ebffffd02057423 */ /* 0x040fe20000000005 */
[----:B------:R-:W-:-:S03]  /*61a0*/  FFMA R9, R2, R9, 0.18749825656414031982 ;  /* 0x3e3fff8b02097423 */ /* 0x000fc60000000009 */
[----:B------:R-:W-:Y:S01]  /*61b0*/  FFMA R0, R0, R5, |R7| ;  /* 0x0000000500007223 */ /* 0x000fe20000000407 */
[----:B------:R-:W-:-:S03]  /*61c0*/  FFMA R2, R2, R9, 1 ;  /* 0x3f80000002027423 */ /* 0x000fc60000000009 */
        /* <DEDUP_REMOVED lines=19> */
.L_x_67:
        /* <DEDUP_REMOVED lines=20> */
[-C--:B------:R-:W-:Y:S01]  /*6440*/  @P3 MOV R14, R8.reuse ;  /* 0x00000008000e3202 */ /* 0x080fe20000000f00 */
[----:B------:R-:W-:Y:S01]  /*6450*/  @P5 IMAD.MOV.U32 R16, RZ, RZ, R8 ;  /* 0x000000ffff105224 */ /* 0x000fe200078e0008 */
        /* <DEDUP_REMOVED lines=13> */
[----:B------:R-:W-:-:S03]  /*6530*/  ISETP.EQ.AND P5, PT, R11, RZ, PT ;  /* 0x000000ff0b00720c */ /* 0x000fc60003fa2270 */
[-C--:B------:R-:W-:Y:S02]  /*6540*/  @P3 MOV R8, R6.reuse ;  /* 0x0000000600083202 */ /* 0x080fe40000000f00 */
[C---:B------:R-:W-:Y:S01]  /*6550*/  ISETP.EQ.AND P3, PT, R11.reuse, -0x4, PT ;  /* 0xfffffffc0b00780c */ /* 0x040fe20003f62270 */
[----:B------:R-:W-:Y:S01]  /*6560*/  @P4 IMAD.MOV.U32 R8, RZ, RZ, R12 ;  /* 0x000000ffff084224 */ /* 0x000fe200078e000c */
[----:B------:R-:W-:Y:S02]  /*6570*/  @P4 MOV R9, R6 ;  /* 0x0000000600094202 */ /* 0x000fe40000000f00 */
[----:B------:R-:W-:Y:S02]  /*6580*/  ISETP.EQ.AND P4, PT, R11, 0x4, PT ;  /* 0x000000040b00780c */ /* 0x000fe40003f82270 */
[----:B------:R-:W-:Y:S02]  /*6590*/  @P2 MOV R8, R13 ;  /* 0x0000000d00082202 */ /* 0x000fe40000000f00 */
[----:B------:R-:W-:Y:S01]  /*65a0*/  @P1 MOV R8, R14 ;  /* 0x0000000e00081202 */ /* 0x000fe20000000f00 */
[----:B------:R-:W-:Y:S01]  /*65b0*/  @P0 IMAD.MOV.U32 R8, RZ, RZ, R15 ;  /* 0x000000ffff080224 */ /* 0x000fe200078e000f */
[----:B------:R-:W-:Y:S01]  /*65c0*/  @P2 MOV R9, R12 ;  /* 0x0000000c00092202 */ /* 0x000fe20000000f00 */
[----:B------:R-:W-:Y:S01]  /*65d0*/  @P1 IMAD.MOV.U32 R9, RZ, RZ, R13 ;  /* 0x000000ffff091224 */ /* 0x000fe200078e000d */
[----:B------:R-:W-:-:S02]  /*65e0*/  @P0 MOV R9, R14 ;  /* 0x0000000e00090202 */ /* 0x000fc40000000f00 */
[----:B------:R-:W-:Y:S02]  /*65f0*/  @P3 MOV R8, R16 ;  /* 0x0000001000083202 */ /* 0x000fe40000000f00 */
[----:B------:R-:W-:Y:S02]  /*6600*/  @P5 MOV R8, R5 ;  /* 0x0000000500085202 */ /* 0x000fe40000000f00 */
[----:B------:R-:W-:Y:S01]  /*6610*/  @P3 MOV R9, R15 ;  /* 0x0000000f00093202 */ /* 0x000fe20000000f00 */
[----:B------:R-:W-:Y:S01]  /*6620*/  @P5 IMAD.MOV.U32 R9, RZ, RZ, R16 ;  /* 0x000000ffff095224 */ /* 0x000fe200078e0010 */
[----:B------:R-:W-:Y:S01]  /*6630*/  @P4 MOV R9, R5 ;  /* 0x0000000500094202 */ /* 0x000fe20000000f00 */
[----:B------:R-:W-:Y:S01]  /*6640*/  IMAD.MOV.U32 R17, RZ, RZ, R8 ;  /* 0x000000ffff117224 */ /* 0x000fe200078e0008 */
[----:B------:R-:W-:Y:S06]  /*6650*/  @!P6 BRA `(.L_x_68) ;  /* 0x000000000028e947 */ /* 0x000fec0003800000 */
[----:B------:R-:W-:Y:S02]  /*6660*/  @P1 MOV R6, R12 ;  /* 0x0000000c00061202 */ /* 0x000fe40000000f00 */
[----:B------:R-:W-:Y:S01]  /*6670*/  @P0 MOV R6, R13 ;  /* 0x0000000d00060202 */ /* 0x000fe20000000f00 */
[----:B------:R-:W-:Y:S01]  /*6680*/  @P3 IMAD.MOV.U32 R6, RZ, RZ, R14 ;  /* 0x000000ffff063224 */ /* 0x000fe200078e000e */
[----:B------:R-:W-:Y:S02]  /*6690*/  ISETP.EQ.AND P0, PT, R11, 0x8, PT ;  /* 0x000000080b00780c */ /* 0x000fe40003f02270 */
[----:B------:R-:W-:Y:S02]  /*66a0*/  @P5 MOV R6, R15 ;  /* 0x0000000f00065202 */ /* 0x000fe40000000f00 */
[----:B------:R-:W-:Y:S02]  /*66b0*/  @P4 MOV R6, R16 ;  /* 0x0000001000064202 */ /* 0x000fe40000000f00 */
[----:B------:R-:W-:-:S04]  /*66c0*/  LOP3.LUT R10, R10, 0x1f, RZ, 0xc0, !PT ;  /* 0x0000001f0a0a7812 */ /* 0x000fc800078ec0ff */
[----:B------:R-:W-:-:S03]  /*66d0*/  SHF.L.W.U32.HI R17, R9, R10, R17 ;  /* 0x0000000a09117219 */ /* 0x000fc60000010e11 */
[----:B------:R-:W-:-:S05]  /*66e0*/  @P0 IMAD.MOV.U32 R6, RZ, RZ, R5 ;  /* 0x000000ffff060224 */ /* 0x000fca00078e0005 */
[----:B------:R-:W-:-:S07]  /*66f0*/  SHF.L.W.U32.HI R9, R6, R10, R9 ;  /* 0x0000000a06097219 */ /* 0x000fce0000010e09 */
.L_x_68:
        /* <DEDUP_REMOVED lines=13> */
[----:B------:R-:W-:-:S05]  /*67d0*/  IADD3 R0, PT, PT, -R5, RZ, RZ ;  /* 0x000000ff05007210 */ /* 0x000fca0007ffe1ff */
[----:B------:R-:W-:Y:S01]  /*67e0*/  @!P1 IMAD.MOV.U32 R5, RZ, RZ, R0 ;  /* 0x000000ffff059224 */ /* 0x000fe200078e0000 */
[----:B0-----:R-:W-:-:S10]  /*67f0*/  DMUL R8, R8, UR4 ;  /* 0x0000000408087c28 */ /* 0x001fd40008000000 */
[----:B------:R-:W0:Y:S02]  /*6800*/  F2F.F32.F64 R8, R8 ;  /* 0x0000000800087310 */ /* 0x000e240000301000 */
[----:B0-----:R-:W-:-:S07]  /*6810*/  FSEL R10, -R8, R8, !P0 ;  /* 0x00000008080a7208 */ /* 0x001fce0004000100 */
.L_x_66:
[----:B------:R-:W-:Y:S01]  /*6820*/  LOP3.LUT R5, R5, 0x3, RZ, 0xc0, !PT ;  /* 0x0000000305057812 */ /* 0x000fe200078ec0ff */
[----:B------:R-:W-:Y:S01]  /*6830*/  MUFU.RSQ R12, |R7| ;  /* 0x40000007000c7308 */ /* 0x000fe20000001400 */
[----:B------:R-:W-:Y:S02]  /*6840*/  MOV R0, 0x3fc90fdb ;  /* 0x3fc90fdb00007802 */ /* 0x000fe40000000f00 */
[----:B------:R-:W-:Y:S02]  /*6850*/  I2FP.F32.U32 R5, R5 ;  /* 0x0000000500057245 */ /* 0x000fe40000201000 */
[----:B------:R-:W-:Y:S02]  /*6860*/  MOV R8, 0x37cbac00 ;  /* 0x37cbac0000087802 */ /* 0x000fe40000000f00 */
[----:B------:R-:W-:Y:S01]  /*6870*/  MOV R11, 0x3e2aaaa8 ;  /* 0x3e2aaaa8000b7802 */ /* 0x000fe20000000f00 */
[----:B------:R-:W-:-:S04]  /*6880*/  FFMA R5, R5, R0, -2.3561944961547851562 ;  /* 0xc016cbe405057423 */ /* 0x000fc80000000000 */
[----:B------:R-:W-:Y:S01]  /*6890*/  FADD R5, R5, R10 ;  /* 0x0000000a05057221 */ /* 0x000fe20000000000 */
[----:B------:R-:W-:-:S03]  /*68a0*/  IMAD.MOV.U32 R10, RZ, RZ, 0x3c0885e4 ;  /* 0x3c0885e4ff0a7424 */ /* 0x000fc600078e00ff */
[----:B------:R-:W-:-:S06]  /*68b0*/  FMUL R0, R5, 0.63661974668502807617 ;  /* 0x3f22f98305007820 */ /* 0x000fcc0000400000 */
[----:B------:R-:W0:Y:S02]  /*68c0*/  F2I.NTZ R0, R0 ;  /* 0x0000000000007305 */ /* 0x000e240000203100 */
[----:B0-----:R-:W-:-:S05]  /*68d0*/  I2FP.F32.S32 R6, R0 ;  /* 0x0000000000067245 */ /* 0x001fca0000201400 */
        /* <DEDUP_REMOVED lines=9> */
[----:B------:R-:W-:-:S02]  /*6970*/  FSEL R11, -R11, -0.4999999701976776123, !P0 ;  /* 0xbeffffff0b0b7808 */ /* 0x000fc40004000100 */
[----:B------:R-:W-:Y:S02]  /*6980*/  FSEL R6, R6, -0.00019574658654164522886, P0 ;  /* 0xb94d415306067808 */ /* 0x000fe40000000000 */
[----:B------:R-:W-:Y:S01]  /*6990*/  FSEL R0, R5, 1, !P0 ;  /* 0x3f80000005007808 */ /* 0x000fe20004000000 */
[----:B------:R-:W-:Y:S02]  /*69a0*/  FMUL R5, R12, 0.79788458347320556641 ;  /* 0x3f4c422a0c057820 */ /* 0x000fe40000400000 */
[C---:B------:R-:W-:Y:S02]  /*69b0*/  FFMA R6, R9.reuse, R6, R8 ;  /* 0x0000000609067223 */ /* 0x040fe40000000008 */
[----:B------:R-:W-:Y:S02]  /*69c0*/  FMUL R5, R2, R5 ;  /* 0x0000000502057220 */ /* 0x000fe40000400000 */
[C---:B------:R-:W-:Y:S01]  /*69d0*/  FFMA R6, R9.reuse, R6, R11 ;  /* 0x0000000609067223 */ /* 0x040fe2000000000b */
[----:B------:R-:W-:-:S04]  /*69e0*/  FFMA R9, R9, R0, RZ ;  /* 0x0000000009097223 */ /* 0x000fc800000000ff */
[----:B------:R-:W-:-:S04]  /*69f0*/  FFMA R0, R9, R6, R0 ;  /* 0x0000000609007223 */ /* 0x000fc80000000000 */
[----:B------:R-:W-:-:S04]  /*6a00*/  @P1 FADD R0, RZ, -R0 ;  /* 0x80000000ff001221 */ /* 0x000fc80000000000 */
[----:B------:R-:W-:-:S07]  /*6a10*/  FMUL R8, R5, R0 ;  /* 0x0000000005087220 */ /* 0x000fce0000400000 */
.L_x_65:
[C---:B------:R-:W-:Y:S01]  /*6a20*/  VIADD R0, R3.reuse, 0xc0d55555 ;  /* 0xc0d5555503007836 */ /* 0x040fe20000000000 */
[----:B------:R-:W-:Y:S01]  /*6a30*/  MOV R6, 0x3e055027 ;  /* 0x3e05502700067802 */ /* 0x000fe20000000f00 */
[----:B------:R-:W-:Y:S01]  /*6a40*/  UMOV UR4, 0x3f800000 ;  /* 0x3f80000000047882 */ /* 0x000fe20000000000 */
[----:B------:R-:W-:Y:S01]  /*6a50*/  ISETP.GT.U32.AND P1, PT, R3, 0x7f7fffff, PT ;  /* 0x7f7fffff0300780c */ /* 0x000fe20003f24070 */
[----:B------:R-:W-:Y:S01]  /*6a60*/  IMAD.U32 R10, RZ, RZ, UR4 ;  /* 0x00000004ff0a7e24 */ /* 0x000fe2000f8e00ff */
[----:B------:R-:W-:Y:S02]  /*6a70*/  LOP3.LUT R0, R0, 0xff800000, RZ, 0xc0, !PT ;  /* 0xff80000000007812 */ /* 0x000fe400078ec0ff */
[----:B------:R-:W-:Y:S01]  /*6a80*/  FSETP.GEU.AND P0, PT, |R7|, 1.000000003171076851e-30, PT ;  /* 0x0da242600700780b */ /* 0x000fe20003f0e200 */
[----:B------:R-:W-:Y:S01]  /*6a90*/  FCHK P2, -R10, |R7| ;  /* 0x400000070a007302 */ /* 0x000fe20000040100 */
[-C--:B------:R-:W-:Y:S02]  /*6aa0*/  IADD3 R2, PT, PT, R3, -R0.reuse, RZ ;  /* 0x8000000003027210 */ /* 0x080fe40007ffe0ff */
[----:B------:R-:W-:-:S03]  /*6ab0*/  I2FP.F32.S32 R0, R0 ;  /* 0x0000000000007245 */ /* 0x000fc60000201400 */
[----:B------:R-:W-:Y:S02]  /*6ac0*/  FADD R5, R2, -1 ;  /* 0xbf80000002057421 */ /* 0x000fe40000000000 */
[----:B------:R-:W0:Y:S01]  /*6ad0*/  MUFU.RCP R2, |R7| ;  /* 0x4000000700027308 */ /* 0x000e220000001000 */
[----:B------:R-:W-:Y:S01]  /*6ae0*/  FFMA R0, R0, 1.1920928955078125e-07, RZ ;  /* 0x3400000000007823 */ /* 0x000fe200000000ff */
[----:B------:R-:W-:-:S04]  /*6af0*/  FFMA R6, R5, -R6, 0.14084610342979431152 ;  /* 0x3e1039f605067423 */ /* 0x000fc80000000806 */
[----:B------:R-:W-:-:S04]  /*6b00*/  FFMA R6, R5, R6, -0.12148627638816833496 ;  /* 0xbdf8cdcc05067423 */ /* 0x000fc80000000006 */
[----:B------:R-:W-:-:S04]  /*6b10*/  FFMA R6, R5, R6, 0.13980610668659210205 ;  /* 0x3e0f295505067423 */ /* 0x000fc80000000006 */
[----:B------:R-:W-:Y:S01]  /*6b20*/  FFMA R6, R5, R6, -0.16684235632419586182 ;  /* 0xbe2ad8b905067423 */ /* 0x000fe20000000006 */
[----:B0-----:R-:W-:-:S03]  /*6b30*/  FFMA R9, R2, -|R7|, 1 ;  /* 0x3f80000002097423 */ /* 0x001fc60000000c07 */
        /* <DEDUP_REMOVED lines=8> */
[----:B------:R-:W-:-:S03]  /*6bc0*/  MOV R6, 0x7f800000 ;  /* 0x7f80000000067802 */ /* 0x000fc60000000f00 */
[----:B------:R-:W-:Y:S01]  /*6bd0*/  FFMA R5, R0, 0.69314718246459960938, R5 ;  /* 0x3f31721800057823 */ /* 0x000fe20000000005 */
[-C--:B------:R-:W-:Y:S01]  /*6be0*/  FFMA R0, R3, -|R7|.reuse, -1 ;  /* 0xbf80000003007423 */ /* 0x080fe20000000c07 */
[C---:B------:R-:W-:Y:S01]  /*6bf0*/  @P1 FFMA R5, |R7|.reuse, R6, +INF ;  /* 0x7f80000007051423 */ /* 0x040fe20000000206 */
[----:B------:R-:W-:Y:S02]  /*6c00*/  FSEL R6, |R8|, R8, !P0 ;  /* 0x0000000808067208 */ /* 0x000fe40004000200 */
[----:B------:R-:W-:Y:S01]  /*6c10*/  FFMA R0, R2, R0, R3 ;  /* 0x0000000002007223 */ /* 0x000fe20000000003 */
[----:B------:R-:W-:Y:S01]  /*6c20*/  FMUL R2, R7, R7 ;  /* 0x0000000707027220 */ /* 0x000fe20000400000 */
[----:B------:R-:W-:Y:S06]  /*6c30*/  @!P2 BRA `(.L_x_69) ;  /* 0x000000000010a947 */ /* 0x000fec0003800000 */
[----:B------:R-:W-:Y:S01]  /*6c40*/  FADD R3, |R7|, -RZ ;  /* 0x800000ff07037221 */ /* 0x000fe20000000200 */
[----:B------:R-:W-:Y:S02]  /*6c50*/  MOV R0, 0xbf800000 ;  /* 0xbf80000000007802 */ /* 0x000fe40000000f00 */
[----:B------:R-:W-:-:S07]  /*6c60*/  MOV R8, 0x6c80 ;  /* 0x00006c8000087802 */ /* 0x000fce0000000f00 */
[----:B------:R-:W-:Y:S05]  /*6c70*/  CALL.REL.NOINC `($__internal_0_$__cuda_sm3x_div_rn_noftz_f32_slowpath) ;  /* 0x0000000c00547944 */ /* 0x000fea0003c00000 */
.L_x_69:
[----:B------:R-:W-:Y:S01]  /*6c80*/  IMAD.MOV.U32 R3, RZ, RZ, 0x321462cc ;  /* 0x321462ccff037424 */ /* 0x000fe200078e00ff */
[----:B------:R-:W0:Y:S01]  /*6c90*/  LDCU UR4, c[0x0][0x390] ;  /* 0x00007200ff0477ac */ /* 0x000e220008000800 */
[----:B------:R-:W-:Y:S02]  /*6ca0*/  FFMA R0, R5, R6, R0 ;  /* 0x0000000605007223 */ /* 0x000fe40000000000 */
[----:B------:R-:W-:Y:S02]  /*6cb0*/  FFMA R3, R2, R3, -9.9208705250930506736e-07 ;  /* 0xb58527da02037423 */ /* 0x000fe40000000003 */
[----:B------:R-:W-:Y:S02]  /*6cc0*/  FMUL R0, R0, 0.63661974668502807617 ;  /* 0x3f22f98300007820 */ /* 0x000fe40000400000 */
[----:B------:R-:W-:-:S04]  /*6cd0*/  FFMA R3, R2, R3, 7.1642141847405582666e-05 ;  /* 0x38963e9502037423 */ /* 0x000fc80000000003 */
[----:B------:R-:W-:-:S04]  /*6ce0*/  FFMA R3, R2, R3, -0.0029553051572293043137 ;  /* 0xbb41adcb02037423 */ /* 0x000fc80000000003 */
[----:B------:R-:W-:-:S04]  /*6cf0*/  FFMA R3, R2, R3, 0.054348688572645187378 ;  /* 0x3d5e9cbb02037423 */ /* 0x000fc80000000003 */
[----:B------:R-:W-:-:S04]  /*6d00*/  FFMA R3, R2, R3, -0.19605709612369537354 ;  /* 0xbe48c33102037423 */ /* 0x000fc80000000003 */
[----:B0-----:R-:W-:Y:S01]  /*6d10*/  FFMA R0, R3, |UR4|, R0 ;  /* 0x4000000403007c23 */ /* 0x001fe20008000000 */
[----:B------:R-:W-:Y:S06]  /*6d20*/  BRA `(.L_x_62) ;  /* 0x0000000c00047947 */ /* 0x000fec0003800000 */
.L_x_63:
        /* <DEDUP_REMOVED lines=16> */
.L_x_70:
[----:B------:R-:W-:-:S13]  /*6e30*/  FSETP.GTU.AND P0, PT, |R7|, 7.0128436088562011719, PT ;  /* 0x40e069370700780b */ /* 0x000fda0003f0c200 */
[----:B------:R-:W-:Y:S05]  /*6e40*/  @P0 BRA `(.L_x_71) ;  /* 0x0000000000380947 */ /* 0x000fea0003800000 */
[----:B------:R-:W-:Y:S01]  /*6e50*/  FADD R7, |R7|, -5.4296808242797851562 ;  /* 0xc0adbff207077421 */ /* 0x000fe20000000200 */
[----:B------:R-:W-:-:S03]  /*6e60*/  MOV R0, 0x32be57d0 ;  /* 0x32be57d000007802 */ /* 0x000fc60000000f00 */
        /* <DEDUP_REMOVED lines=12> */
.L_x_71:
[----:B------:R-:W-:-:S13]  /*6f30*/  FSETP.GTU.AND P0, PT, |R7|, 10.172579765319824219, PT ;  /* 0x4122c2e30700780b */ /* 0x000fda0003f0c200 */
[----:B------:R-:W-:Y:S05]  /*6f40*/  @P0 BRA `(.L_x_72) ;  /* 0x0000000000340947 */ /* 0x000fea0003800000 */
[----:B------:R-:W-:Y:S01]  /*6f50*/  FADD R7, |R7|, -8.5960054397583007812 ;  /* 0xc109893d07077421 */ /* 0x000fe20000000200 */
[----:B------:R-:W-:-:S03]  /*6f60*/  IMAD.MOV.U32 R0, RZ, RZ, 0x350cf383 ;  /* 0x350cf383ff007424 */ /* 0x000fc600078e00ff */
        /* <DEDUP_REMOVED lines=11> */
.L_x_72:
[----:B------:R-:W-:Y:S01]  /*7020*/  FSETP.NEU.AND P0, PT, |R7|, +INF , PT ;  /* 0x7f8000000700780b */ /* 0x000fe20003f0d200 */
[----:B------:R-:W-:-:S12]  /*7030*/  HFMA2 R0, -RZ, RZ, 0, 0 ;  /* 0x00000000ff007431 */ /* 0x000fd800000001ff */
[----:B------:R-:W-:Y:S05]  /*7040*/  @!P0 BRA `(.L_x_62) ;  /* 0x00000008003c8947 */ /* 0x000fea0003800000 */
[----:B------:R-:W0:Y:S01]  /*7050*/  MUFU.RCP R0, |R7| ;  /* 0x4000000700007308 */ /* 0x000e220000001000 */
[----:B------:R-:W-:Y:S01]  /*7060*/  MOV R3, 0x3fe4e1ab ;  /* 0x3fe4e1ab00037802 */ /* 0x000fe20000000f00 */
[----:B------:R-:W-:-:S06]  /*7070*/  IMAD.MOV.U32 R5, RZ, RZ, 0x3f267f60 ;  /* 0x3f267f60ff057424 */ /* 0x000fcc00078e00ff */
[----:B------:R-:W1:Y:S01]  /*7080*/  MUFU.RSQ R8, |R7| ;  /* 0x4000000700087308 */ /* 0x000e620000001400 */
[----:B0-----:R-:W-:-:S04]  /*7090*/  FMUL R2, R0, R0 ;  /* 0x0000000000027220 */ /* 0x001fc80000400000 */
[C---:B------:R-:W-:Y:S01]  /*70a0*/  FFMA R3, R2.reuse, -R3, 0.3661168515682220459 ;  /* 0x3ebb73ab02037423 */ /* 0x040fe20000000803 */
[----:B------:R-:W-:-:S03]  /*70b0*/  FFMA R5, R2, R5, -0.19206070899963378906 ;  /* 0xbe44ab9002057423 */ /* 0x000fc60000000005 */
[C---:B------:R-:W-:Y:S01]  /*70c0*/  FFMA R3, R2.reuse, R3, -0.16404506564140319824 ;  /* 0xbe27fb6e02037423 */ /* 0x040fe20000000003 */
[----:B------:R-:W-:-:S03]  /*70d0*/  FFMA R5, R2, R5, 0.1874952167272567749 ;  /* 0x3e3ffebf02057423 */ /* 0x000fc60000000005 */
[C---:B------:R-:W-:Y:S01]  /*70e0*/  FFMA R3, R2.reuse, R3, 0.3749999701976776123 ;  /* 0x3ebfffff02037423 */ /* 0x040fe20000000003 */
[----:B------:R-:W-:Y:S01]  /*70f0*/  FFMA R2, R2, R5, 1 ;  /* 0x3f80000002027423 */ /* 0x000fe20000000005 */
[----:B-1----:R-:W-:Y:S02]  /*7100*/  FMUL R5, R8, 0.79788458347320556641 ;  /* 0x3f4c422a08057820 */ /* 0x002fe40000400000 */
[----:B------:R-:W-:Y:S02]  /*7110*/  FFMA R0, R0, R3, |R7| ;  /* 0x0000000300007223 */ /* 0x000fe40000000407 */
[----:B------:R-:W-:Y:S02]  /*7120*/  FMUL R2, R5, R2 ;  /* 0x0000000205027220 */ /* 0x000fe40000400000 */
        /* <DEDUP_REMOVED lines=19> */
.L_x_74:
        /* <DEDUP_REMOVED lines=12> */
[C---:B------:R-:W-:Y:S01]  /*7320*/  ISETP.EQ.AND P5, PT, R18.reuse, 0x14, PT ;  /* 0x000000141200780c */ /* 0x040fe20003fa2270 */
[----:B------:R-:W-:Y:S02]  /*7330*/  VIADD R18, R18, 0x4 ;  /* 0x0000000412127836 */ /* 0x000fe40000000000 */
[----:B--2---:R-:W-:-:S03]  /*7340*/  IMAD.WIDE.U32 R8, R8, R17, RZ ;  /* 0x0000001108087225 */ /* 0x004fc600078e00ff */
[----:B------:R-:W-:-:S04]  /*7350*/  IADD3 R5, P6, PT, R8, R3, RZ ;  /* 0x0000000308057210 */ /* 0x000fc80007fde0ff */
[----:B------:R-:W-:Y:S01]  /*7360*/  IADD3.X R3, PT, PT, R9, R7, RZ, P6, !PT ;  /* 0x0000000709037210 */ /* 0x000fe200037fe4ff */
[--C-:B------:R-:W-:Y:S01]  /*7370*/  @P0 IMAD.MOV.U32 R6, RZ, RZ, R5.reuse ;  /* 0x000000ffff060224 */ /* 0x100fe200078e0005 */
[-C--:B------:R-:W-:Y:S01]  /*7380*/  @P1 MOV R12, R5.reuse ;  /* 0x00000005000c1202 */ /* 0x080fe20000000f00 */
[----:B------:R-:W-:Y:S01]  /*7390*/  @P3 IMAD.MOV.U32 R14, RZ, RZ, R5 ;  /* 0x000000ffff0e3224 */ /* 0x000fe200078e0005 */
[-C--:B------:R-:W-:Y:S02]  /*73a0*/  @P2 MOV R13, R5.reuse ;  /* 0x00000005000d2202 */ /* 0x080fe40000000f00 */
[-C--:B------:R-:W-:Y:S02]  /*73b0*/  @P4 MOV R15, R5.reuse ;  /* 0x00000005000f4202 */ /* 0x080fe40000000f00 */
        /* <DEDUP_REMOVED lines=15> */
[C---:B------:R-:W-:Y:S02]  /*74b0*/  ISETP.EQ.AND P3, PT, R9.reuse, -0x4, PT ;  /* 0xfffffffc0900780c */ /* 0x040fe40003f62270 */
[----:B------:R-:W-:Y:S01]  /*74c0*/  @P4 MOV R7, R6 ;  /* 0x0000000600074202 */ /* 0x000fe20000000f00 */
[----:B------:R-:W-:Y:S01]  /*74d0*/  @P2 IMAD.MOV.U32 R7, RZ, RZ, R12 ;  /* 0x000000ffff072224 */ /* 0x000fe200078e000c */
[----:B------:R-:W-:Y:S02]  /*74e0*/  @P4 MOV R5, R12 ;  /* 0x0000000c00054202 */ /* 0x000fe40000000f00 */
[----:B------:R-:W-:Y:S02]  /*74f0*/  ISETP.EQ.AND P4, PT, R9, 0x4, PT ;  /* 0x000000040900780c */ /* 0x000fe40003f82270 */
[-C--:B------:R-:W-:Y:S01]  /*7500*/  @P2 MOV R5, R13.reuse ;  /* 0x0000000d00052202 */ /* 0x080fe20000000f00 */
[----:B------:R-:W-:Y:S01]  /*7510*/  @P1 IMAD.MOV.U32 R5, RZ, RZ, R14 ;  /* 0x000000ffff051224 */ /* 0x000fe200078e000e */
[----:B------:R-:W-:-:S02]  /*7520*/  @P1 MOV R7, R13 ;  /* 0x0000000d00071202 */ /* 0x000fc40000000f00 */
[----:B------:R-:W-:Y:S01]  /*7530*/  @P0 MOV R7, R14 ;  /* 0x0000000e00070202 */ /* 0x000fe20000000f00 */
[----:B------:R-:W-:Y:S01]  /*7540*/  @P3 IMAD.MOV.U32 R7, RZ, RZ, R15 ;  /* 0x000000ffff073224 */ /* 0x000fe200078e000f */
[----:B------:R-:W-:Y:S02]  /*7550*/  @P0 MOV R5, R15 ;  /* 0x0000000f00050202 */ /* 0x000fe40000000f00 */
[-C--:B------:R-:W-:Y:S01]  /*7560*/  @P3 MOV R5, R16.reuse ;  /* 0x0000001000053202 */ /* 0x080fe20000000f00 */
[----:B------:R-:W-:Y:S01]  /*7570*/  @P5 IMAD.MOV.U32 R5, RZ, RZ, R3 ;  /* 0x000000ffff055224 */ /* 0x000fe200078e0003 */
[----:B------:R-:W-:Y:S02]  /*7580*/  @P5 MOV R7, R16 ;  /* 0x0000001000075202 */ /* 0x000fe40000000f00 */
[----:B------:R-:W-:Y:S01]  /*7590*/  @P4 MOV R7, R3 ;  /* 0x0000000300074202 */ /* 0x000fe20000000f00 */
[----:B------:R-:W-:Y:S06]  /*75a0*/  @!P6 BRA `(.L_x_75) ;  /* 0x000000000028e947 */ /* 0x000fec0003800000 */
[----:B------:R-:W-:Y:S01]  /*75b0*/  @P1 MOV R6, R12 ;  /* 0x0000000c00061202 */ /* 0x000fe20000000f00 */
[----:B------:R-:W-:Y:S01]  /*75c0*/  @P0 IMAD.MOV.U32 R6, RZ, RZ, R13 ;  /* 0x000000ffff060224 */ /* 0x000fe200078e000d */
[----:B------:R-:W-:Y:S02]  /*75d0*/  ISETP.EQ.AND P0, PT, R9, 0x8, PT ;  /* 0x000000080900780c */ /* 0x000fe40003f02270 */
[----:B------:R-:W-:Y:S02]  /*75e0*/  @P3 MOV R6, R14 ;  /* 0x0000000e00063202 */ /* 0x000fe40000000f00 */
[----:B------:R-:W-:Y:S01]  /*75f0*/  @P5 MOV R6, R15 ;  /* 0x0000000f00065202 */ /* 0x000fe20000000f00 */
[----:B------:R-:W-:Y:S01]  /*7600*/  @P4 IMAD.MOV.U32 R6, RZ, RZ, R16 ;  /* 0x000000ffff064224 */ /* 0x000fe200078e0010 */
[----:B------:R-:W-:-:S04]  /*7610*/  LOP3.LUT R8, R8, 0x1f, RZ, 0xc0, !PT ;  /* 0x0000001f08087812 */ /* 0x000fc800078ec0ff */
[----:B------:R-:W-:-:S03]  /*7620*/  SHF.L.W.U32.HI R5, R7, R8, R5 ;  /* 0x0000000807057219 */ /* 0x000fc60000010e05 */
[----:B------:R-:W-:-:S04]  /*7630*/  @P0 MOV R6, R3 ;  /* 0x0000000300060202 */ /* 0x000fc80000000f00 */
[----:B------:R-:W-:-:S07]  /*7640*/  SHF.L.W.U32.HI R7, R6, R8, R7 ;  /* 0x0000000806077219 */ /* 0x000fce0000010e07 */
.L_x_75:
        /* <DEDUP_REMOVED lines=18> */
.L_x_73:
[----:B------:R-:W-:Y:S01]  /*7770*/  LOP3.LUT R3, R3, 0x3, RZ, 0xc0, !PT ;  /* 0x0000000303037812 */ /* 0x000fe200078ec0ff */
[----:B------:R-:W-:Y:S01]  /*7780*/  IMAD.MOV.U32 R8, RZ, RZ, 0x37cbac00 ;  /* 0x37cbac00ff087424 */ /* 0x000fe200078e00ff */
[----:B------:R-:W-:Y:S02]  /*7790*/  MOV R0, 0x3fc90fdb ;  /* 0x3fc90fdb00007802 */ /* 0x000fe40000000f00 */
[----:B------:R-:W-:Y:S02]  /*77a0*/  I2FP.F32.U32 R3, R3 ;  /* 0x0000000300037245 */ /* 0x000fe40000201000 */
[----:B------:R-:W-:Y:S02]  /*77b0*/  MOV R7, 0x3c0885e4 ;  /* 0x3c0885e400077802 */ /* 0x000fe40000000f00 */
[----:B------:R-:W-:Y:S01]  /*77c0*/  MOV R9, 0x3e2aaaa8 ;  /* 0x3e2aaaa800097802 */ /* 0x000fe20000000f00 */
[----:B------:R-:W-:-:S04]  /*77d0*/  FFMA R0, R3, R0, -3.9269907474517822266 ;  /* 0xc07b53d103007423 */ /* 0x000fc80000000000 */
        /* <DEDUP_REMOVED lines=22> */
.L_x_62:
[----:B------:R-:W0:Y:S02]  /*7940*/  LDCU UR4, c[0x0][0x390] ;  /* 0x00007200ff0477ac */ /* 0x000e240008000800 */
[----:B0-----:R-:W-:-:S04]  /*7950*/  FSETP.LEU.AND P0, PT, RZ, UR4, PT ;  /* 0x00000004ff007c0b */ /* 0x001fc8000bf0b000 */
[----:B------:R-:W-:-:S09]  /*7960*/  FSEL R6, R0, +QNAN , P0 ;  /* 0x7fffffff00067808 */ /* 0x000fd20000000000 */
.L_x_44:
[----:B------:R-:W-:Y:S05]  /*7970*/  BSYNC.RECONVERGENT B3 ;  /* 0x0000000000037941 */ /* 0x000fea0003800200 */
.L_x_28:
[----:B------:R-:W-:Y:S05]  /*7980*/  WARPSYNC.ALL ;  /* 0x0000000000007948 */ /* 0x000fea0003800000 */
[----:B------:R-:W0:Y:S02]  /*7990*/  LDC.64 R2, c[0x0][0x380] ;  /* 0x0000e000ff027b82 */ /* 0x000e240000000a00 */
[----:B0-----:R-:W-:-:S05]  /*79a0*/  IMAD.WIDE R4, R4, 0x4, R2 ;  /* 0x0000000404047825 */ /* 0x001fca00078e0202 */
[----:B------:R-:W-:Y:S01]  /*79b0*/  STG.E desc[UR6][R4.64], R6 ;  /* 0x0000000604007986 */ /* 0x000fe2000c101906 */
[----:B------:R-:W-:Y:S05]  /*79c0*/  EXIT ;  /* 0x000000000000794d */ /* 0x000fea0003800000 */
        .weak           $__internal_0_$__cuda_sm3x_div_rn_noftz_f32_slowpath
        .type           $__internal_0_$__cuda_sm3x_div_rn_noftz_f32_slowpath,@function
        .size           $__internal_0_$__cuda_sm3x_div_rn_noftz_f32_slowpath,(.L_x_88 - $__internal_0_$__cuda_sm3x_div_rn_noftz_f32_slowpath)
$__internal_0_$__cuda_sm3x_div_rn_noftz_f32_slowpath:
[--C-:B------:R-:W-:Y:S01]  /*79d0*/  SHF.R.U32.HI R7, RZ, 0x17, R3.reuse ;  /* 0x00000017ff077819 */ /* 0x100fe20000011603 */
[----:B------:R-:W-:Y:S01]  /*79e0*/  BSSY.RECONVERGENT B0, `(.L_x_76) ;  /* 0x0000063000007945 */ /* 0x000fe20003800200 */
[----:B------:R-:W-:Y:S01]  /*79f0*/  SHF.R.U32.HI R17, RZ, 0x17, R0 ;  /* 0x00000017ff117819 */ /* 0x000fe20000011600 */
[----:B------:R-:W-:Y:S01]  /*7a00*/  IMAD.MOV.U32 R19, RZ, RZ, R3 ;  /* 0x000000ffff137224 */ /* 0x000fe200078e0003 */
[----:B------:R-:W-:Y:S02]  /*7a10*/  LOP3.LUT R7, R7, 0xff, RZ, 0xc0, !PT ;  /* 0x000000ff07077812 */ /* 0x000fe400078ec0ff */
[----:B------:R-:W-:Y:S02]  /*7a20*/  LOP3.LUT R17, R17, 0xff, RZ, 0xc0, !PT ;  /* 0x000000ff11117812 */ /* 0x000fe400078ec0ff */
[----:B------:R-:W-:Y:S02]  /*7a30*/  IADD3 R20, PT, PT, R7, -0x1, RZ ;  /* 0xffffffff07147810 */ /* 0x000fe40007ffe0ff */
[----:B------:R-:W-:-:S02]  /*7a40*/  IADD3 R18, PT, PT, R17, -0x1, RZ ;  /* 0xffffffff11127810 */ /* 0x000fc40007ffe0ff */
[----:B------:R-:W-:-:S04]  /*7a50*/  ISETP.GT.U32.AND P0, PT, R20, 0xfd, PT ;  /* 0x000000fd1400780c */ /* 0x000fc80003f04070 */
[----:B------:R-:W-:-:S13]  /*7a60*/  ISETP.GT.U32.OR P0, PT, R18, 0xfd, P0 ;  /* 0x000000fd1200780c */ /* 0x000fda0000704470 */
[----:B------:R-:W-:Y:S01]  /*7a70*/  @!P0 MOV R9, RZ ;  /* 0x000000ff00098202 */ /* 0x000fe20000000f00 */
[----:B------:R-:W-:Y:S06]  /*7a80*/  @!P0 BRA `(.L_x_77) ;  /* 0x00000000005c8947 */ /* 0x000fec0003800000 */
[----:B------:R-:W-:Y:S02]  /*7a90*/  FSETP.GTU.FTZ.AND P0, PT, |R0|, +INF , PT ;  /* 0x7f8000000000780b */ /* 0x000fe40003f1c200 */
[----:B------:R-:W-:-:S04]  /*7aa0*/  FSETP.GTU.FTZ.AND P1, PT, |R3|, +INF , PT ;  /* 0x7f8000000300780b */ /* 0x000fc80003f3c200 */
[----:B------:R-:W-:-:S13]  /*7ab0*/  PLOP3.LUT P0, PT, P0, P1, PT, 0xf8, 0x8f ;  /* 0x00000000008f781c */ /* 0x000fda0000703f70 */
[----:B------:R-:W-:Y:S05]  /*7ac0*/  @P0 BRA `(.L_x_78) ;  /* 0x00000004004c0947 */ /* 0x000fea0003800000 */
[----:B------:R-:W-:-:S13]  /*7ad0*/  LOP3.LUT P0, RZ, R19, 0x7fffffff, R0, 0xc8, !PT ;  /* 0x7fffffff13ff7812 */ /* 0x000fda000780c800 */
[----:B------:R-:W-:Y:S05]  /*7ae0*/  @!P0 BRA `(.L_x_79) ;  /* 0x00000004003c8947 */ /* 0x000fea0003800000 */
[C---:B------:R-:W-:Y:S02]  /*7af0*/  FSETP.NEU.FTZ.AND P0, PT, |R0|.reuse, +INF , PT ;  /* 0x7f8000000000780b */ /* 0x040fe40003f1d200 */
[----:B------:R-:W-:Y:S02]  /*7b00*/  FSETP.NEU.FTZ.AND P2, PT, |R3|, +INF , PT ;  /* 0x7f8000000300780b */ /* 0x000fe40003f5d200 */
[----:B------:R-:W-:-:S11]  /*7b10*/  FSETP.NEU.FTZ.AND P1, PT, |R0|, +INF , PT ;  /* 0x7f8000000000780b */ /* 0x000fd60003f3d200 */
[----:B------:R-:W-:Y:S05]  /*7b20*/  @!P2 BRA !P0, `(.L_x_79) ;  /* 0x00000004002ca947 */ /* 0x000fea0004000000 */
[----:B------:R-:W-:-:S04]  /*7b30*/  LOP3.LUT P0, RZ, R0, 0x7fffffff, RZ, 0xc0, !PT ;  /* 0x7fffffff00ff7812 */ /* 0x000fc8000780c0ff */
[----:B------:R-:W-:-:S13]  /*7b40*/  PLOP3.LUT P0, PT, P2, P0, PT, 0x2f, 0xf2 ;  /* 0x0000000000f2781c */ /* 0x000fda0001700577 */
[----:B------:R-:W-:Y:S05]  /*7b50*/  @P0 BRA `(.L_x_80) ;  /* 0x0000000400180947 */ /* 0x000fea0003800000 */
[----:B------:R-:W-:-:S04]  /*7b60*/  LOP3.LUT P0, RZ, R19, 0x7fffffff, RZ, 0xc0, !PT ;  /* 0x7fffffff13ff7812 */ /* 0x000fc8000780c0ff */
[----:B------:R-:W-:-:S13]  /*7b70*/  PLOP3.LUT P0, PT, P1, P0, PT, 0x2f, 0xf2 ;  /* 0x0000000000f2781c */ /* 0x000fda0000f00577 */
[----:B------:R-:W-:Y:S05]  /*7b80*/  @P0 BRA `(.L_x_81) ;  /* 0x0000000400000947 */ /* 0x000fea0003800000 */
[----:B------:R-:W-:Y:S02]  /*7b90*/  ISETP.GE.AND P0, PT, R18, RZ, PT ;  /* 0x000000ff1200720c */ /* 0x000fe40003f06270 */
[----:B------:R-:W-:-:S11]  /*7ba0*/  ISETP.GE.AND P1, PT, R20, RZ, PT ;  /* 0x000000ff1400720c */ /* 0x000fd60003f26270 */
[----:B------:R-:W-:Y:S01]  /*7bb0*/  @P0 MOV R9, RZ ;  /* 0x000000ff00090202 */ /* 0x000fe20000000f00 */
[----:B------:R-:W-:Y:S02]  /*7bc0*/  @!P0 IMAD.MOV.U32 R9, RZ, RZ, -0x40 ;  /* 0xffffffc0ff098424 */ /* 0x000fe400078e00ff */
[----:B------:R-:W-:Y:S01]  /*7bd0*/  @!P0 FFMA R0, R0, 1.84467440737095516160e+19, RZ ;  /* 0x5f80000000008823 */ /* 0x000fe200000000ff */
[----:B------:R-:W-:Y:S02]  /*7be0*/  @!P1 FFMA R19, R3, 1.84467440737095516160e+19, RZ ;  /* 0x5f80000003139823 */ /* 0x000fe400000000ff */
[----:B------:R-:W-:-:S07]  /*7bf0*/  @!P1 IADD3 R9, PT, PT, R9, 0x40, RZ ;  /* 0x0000004009099810 */ /* 0x000fce0007ffe0ff */
.L_x_77:
[----:B------:R-:W-:Y:S01]  /*7c00*/  LEA R18, R7, 0xc0800000, 0x17 ;  /* 0xc080000007127811 */ /* 0x000fe200078eb8ff */
[----:B------:R-:W-:Y:S03]  /*7c10*/  BSSY.RECONVERGENT B1, `(.L_x_82) ;  /* 0x0000036000017945 */ /* 0x000fe60003800200 */
[----:B------:R-:W-:Y:S01]  /*7c20*/  IADD3 R20, PT, PT, -R18, R19, RZ ;  /* 0x0000001312147210 */ /* 0x000fe20007ffe1ff */
[----:B------:R-:W-:-:S03]  /*7c30*/  VIADD R19, R17, 0xffffff81 ;  /* 0xffffff8111137836 */ /* 0x000fc60000000000 */
[----:B------:R0:W1:Y:S01]  /*7c40*/  MUFU.RCP R18, R20 ;  /* 0x0000001400127308 */ /* 0x0000620000001000 */
[----:B------:R-:W-:Y:S01]  /*7c50*/  FADD.FTZ R21, -R20, -RZ ;  /* 0x800000ff14157221 */ /* 0x000fe20000010100 */
[C---:B------:R-:W-:Y:S01]  /*7c60*/  IMAD R0, R19.reuse, -0x800000, R0 ;  /* 0xff80000013007824 */ /* 0x040fe200078e0200 */
[----:B0-----:R-:W-:-:S04]  /*7c70*/  IADD3 R20, PT, PT, R19, 0x7f, -R7 ;  /* 0x0000007f13147810 */ /* 0x001fc80007ffe807 */
[----:B------:R-:W-:Y:S01]  /*7c80*/  IADD3 R20, PT, PT, R20, R9, RZ ;  /* 0x0000000914147210 */ /* 0x000fe20007ffe0ff */
[----:B-1----:R-:W-:-:S04]  /*7c90*/  FFMA R17, R18, R21, 1 ;  /* 0x3f80000012117423 */ /* 0x002fc80000000015 */
[----:B------:R-:W-:-:S04]  /*7ca0*/  FFMA R17, R18, R17, R18 ;  /* 0x0000001112117223 */ /* 0x000fc80000000012 */
[----:B------:R-:W-:-:S04]  /*7cb0*/  FFMA R18, R0, R17, RZ ;  /* 0x0000001100127223 */ /* 0x000fc800000000ff */
[----:B------:R-:W-:-:S04]  /*7cc0*/  FFMA R22, R21, R18, R0 ;  /* 0x0000001215167223 */ /* 0x000fc80000000000 */
[----:B------:R-:W-:-:S04]  /*7cd0*/  FFMA R18, R17, R22, R18 ;  /* 0x0000001611127223 */ /* 0x000fc80000000012 */
[----:B------:R-:W-:-:S04]  /*7ce0*/  FFMA R21, R21, R18, R0 ;  /* 0x0000001215157223 */ /* 0x000fc80000000000 */
[----:B------:R-:W-:-:S05]  /*7cf0*/  FFMA R0, R17, R21, R18 ;  /* 0x0000001511007223 */ /* 0x000fca0000000012 */
[----:B------:R-:W-:-:S04]  /*7d00*/  SHF.R.U32.HI R7, RZ, 0x17, R0 ;  /* 0x00000017ff077819 */ /* 0x000fc80000011600 */
[----:B------:R-:W-:-:S04]  /*7d10*/  LOP3.LUT R7, R7, 0xff, RZ, 0xc0, !PT ;  /* 0x000000ff07077812 */ /* 0x000fc800078ec0ff */
[----:B------:R-:W-:-:S05]  /*7d20*/  IADD3 R7, PT, PT, R7, R20, RZ ;  /* 0x0000001407077210 */ /* 0x000fca0007ffe0ff */
[----:B------:R-:W-:-:S05]  /*7d30*/  VIADD R9, R7, 0xffffffff ;  /* 0xffffffff07097836 */ /* 0x000fca0000000000 */
[----:B------:R-:W-:-:S13]  /*7d40*/  ISETP.GE.U32.AND P0, PT, R9, 0xfe, PT ;  /* 0x000000fe0900780c */ /* 0x000fda0003f06070 */
[----:B------:R-:W-:Y:S05]  /*7d50*/  @!P0 BRA `(.L_x_83) ;  /* 0x0000000000808947 */ /* 0x000fea0003800000 */
[----:B------:R-:W-:-:S13]  /*7d60*/  ISETP.GT.AND P0, PT, R7, 0xfe, PT ;  /* 0x000000fe0700780c */ /* 0x000fda0003f04270 */
[----:B------:R-:W-:Y:S05]  /*7d70*/  @P0 BRA `(.L_x_84) ;  /* 0x00000000006c0947 */ /* 0x000fea0003800000 */
[----:B------:R-:W-:-:S13]  /*7d80*/  ISETP.GE.AND P0, PT, R7, 0x1, PT ;  /* 0x000000010700780c */ /* 0x000fda0003f06270 */
[----:B------:R-:W-:Y:S05]  /*7d90*/  @P0 BRA `(.L_x_85) ;  /* 0x0000000000740947 */ /* 0x000fea0003800000 */
[----:B------:R-:W-:Y:S02]  /*7da0*/  ISETP.GE.AND P0, PT, R7, -0x18, PT ;  /* 0xffffffe80700780c */ /* 0x000fe40003f06270 */
[----:B------:R-:W-:-:S11]  /*7db0*/  LOP3.LUT R0, R0, 0x80000000, RZ, 0xc0, !PT ;  /* 0x8000000000007812 */ /* 0x000fd600078ec0ff */
[----:B------:R-:W-:Y:S05]  /*7dc0*/  @!P0 BRA `(.L_x_85) ;  /* 0x0000000000688947 */ /* 0x000fea0003800000 */
[-CC-:B------:R-:W-:Y:S01]  /*7dd0*/  FFMA.RZ R9, R17, R21.reuse, R18.reuse ;  /* 0x0000001511097223 */ /* 0x180fe2000000c012 */
[C---:B------:R-:W-:Y:S02]  /*7de0*/  IADD3 R20, PT, PT, R7.reuse, 0x20, RZ ;  /* 0x0000002007147810 */ /* 0x040fe40007ffe0ff */
[----:B------:R-:W-:Y:S02]  /*7df0*/  ISETP.NE.AND P2, PT, R7, RZ, PT ;  /* 0x000000ff0700720c */ /* 0x000fe40003f45270 */
[----:B------:R-:W-:Y:S01]  /*7e00*/  LOP3.LUT R19, R9, 0x7fffff, RZ, 0xc0, !PT ;  /* 0x007fffff09137812 */ /* 0x000fe200078ec0ff */
[CCC-:B------:R-:W-:Y:S01]  /*7e10*/  FFMA.RP R9, R17.reuse, R21.reuse, R18.reuse ;  /* 0x0000001511097223 */ /* 0x1c0fe20000008012 */
[----:B------:R-:W-:Y:S01]  /*7e20*/  FFMA.RM R18, R17, R21, R18 ;  /* 0x0000001511127223 */ /* 0x000fe20000004012 */
[----:B------:R-:W-:Y:S02]  /*7e30*/  ISETP.NE.AND P1, PT, R7, RZ, PT ;  /* 0x000000ff0700720c */ /* 0x000fe40003f25270 */
[----:B------:R-:W-:-:S02]  /*7e40*/  LOP3.LUT R19, R19, 0x800000, RZ, 0xfc, !PT ;  /* 0x0080000013137812 */ /* 0x000fc400078efcff */
[----:B------:R-:W-:Y:S02]  /*7e50*/  IADD3 R7, PT, PT, -R7, RZ, RZ ;  /* 0x000000ff07077210 */ /* 0x000fe40007ffe1ff */
[----:B------:R-:W-:Y:S02]  /*7e60*/  SHF.L.U32 R20, R19, R20, RZ ;  /* 0x0000001413147219 */ /* 0x000fe400000006ff */
[----:B------:R-:W-:Y:S02]  /*7e70*/  FSETP.NEU.FTZ.AND P0, PT, R9, R18, PT ;  /* 0x000000120900720b */ /* 0x000fe40003f1d000 */
[----:B------:R-:W-:Y:S02]  /*7e80*/  SEL R18, R7, RZ, P2 ;  /* 0x000000ff07127207 */ /* 0x000fe40001000000 */
[----:B------:R-:W-:Y:S02]  /*7e90*/  ISETP.NE.AND P1, PT, R20, RZ, P1 ;  /* 0x000000ff1400720c */ /* 0x000fe40000f25270 */
[----:B------:R-:W-:-:S02]  /*7ea0*/  SHF.R.U32.HI R18, RZ, R18, R19 ;  /* 0x00000012ff127219 */ /* 0x000fc40000011613 */
[----:B------:R-:W-:Y:S02]  /*7eb0*/  PLOP3.LUT P0, PT, P0, P1, PT, 0xf8, 0x8f ;  /* 0x00000000008f781c */ /* 0x000fe40000703f70 */
[----:B------:R-:W-:Y:S02]  /*7ec0*/  SHF.R.U32.HI R20, RZ, 0x1, R18 ;  /* 0x00000001ff147819 */ /* 0x000fe40000011612 */
[----:B------:R-:W-:-:S04]  /*7ed0*/  SEL R7, RZ, 0x1, !P0 ;  /* 0x00000001ff077807 */ /* 0x000fc80004000000 */
[----:B------:R-:W-:-:S04]  /*7ee0*/  LOP3.LUT R7, R7, 0x1, R20, 0xf8, !PT ;  /* 0x0000000107077812 */ /* 0x000fc800078ef814 */
[----:B------:R-:W-:-:S05]  /*7ef0*/  LOP3.LUT R7, R7, R18, RZ, 0xc0, !PT ;  /* 0x0000001207077212 */ /* 0x000fca00078ec0ff */
[----:B------:R-:W-:-:S05]  /*7f00*/  IMAD.IADD R7, R20, 0x1, R7 ;  /* 0x0000000114077824 */ /* 0x000fca00078e0207 */
[----:B------:R-:W-:Y:S01]  /*7f10*/  LOP3.LUT R0, R7, R0, RZ, 0xfc, !PT ;  /* 0x0000000007007212 */ /* 0x000fe200078efcff */
[----:B------:R-:W-:Y:S06]  /*7f20*/  BRA `(.L_x_85) ;  /* 0x0000000000107947 */ /* 0x000fec0003800000 */
.L_x_84:
[----:B------:R-:W-:-:S04]  /*7f30*/  LOP3.LUT R0, R0, 0x80000000, RZ, 0xc0, !PT ;  /* 0x8000000000007812 */ /* 0x000fc800078ec0ff */
[----:B------:R-:W-:Y:S01]  /*7f40*/  LOP3.LUT R0, R0, 0x7f800000, RZ, 0xfc, !PT ;  /* 0x7f80000000007812 */ /* 0x000fe200078efcff */
[----:B------:R-:W-:Y:S06]  /*7f50*/  BRA `(.L_x_85) ;  /* 0x0000000000047947 */ /* 0x000fec0003800000 */
.L_x_83:
[----:B------:R-:W-:-:S07]  /*7f60*/  LEA R0, R20, R0, 0x17 ;  /* 0x0000000014007211 */ /* 0x000fce00078eb8ff */
.L_x_85:
[----:B------:R-:W-:Y:S05]  /*7f70*/  BSYNC.RECONVERGENT B1 ;  /* 0x0000000000017941 */ /* 0x000fea0003800200 */
.L_x_82:
[----:B------:R-:W-:Y:S05]  /*7f80*/  BRA `(.L_x_86) ;  /* 0x0000000000207947 */ /* 0x000fea0003800000 */
.L_x_81:
[----:B------:R-:W-:-:S04]  /*7f90*/  LOP3.LUT R0, R19, 0x80000000, R0, 0x48, !PT ;  /* 0x8000000013007812 */ /* 0x000fc800078e4800 */
[----:B------:R-:W-:Y:S01]  /*7fa0*/  LOP3.LUT R0, R0, 0x7f800000, RZ, 0xfc, !PT ;  /* 0x7f80000000007812 */ /* 0x000fe200078efcff */
[----:B------:R-:W-:Y:S06]  /*7fb0*/  BRA `(.L_x_86) ;  /* 0x0000000000147947 */ /* 0x000fec0003800000 */
.L_x_80:
[----:B------:R-:W-:Y:S01]  /*7fc0*/  LOP3.LUT R0, R19, 0x80000000, R0, 0x48, !PT ;  /* 0x8000000013007812 */ /* 0x000fe200078e4800 */
[----:B------:R-:W-:Y:S06]  /*7fd0*/  BRA `(.L_x_86) ;  /* 0x00000000000c7947 */ /* 0x000fec0003800000 */
.L_x_79:
[----:B------:R-:W0:Y:S01]  /*7fe0*/  MUFU.RSQ R0, -QNAN ;  /* 0xffc0000000007908 */ /* 0x000e220000001400 */
[----:B------:R-:W-:Y:S05]  /*7ff0*/  BRA `(.L_x_86) ;  /* 0x0000000000047947 */ /* 0x000fea0003800000 */
.L_x_78:
[----:B------:R-:W-:-:S07]  /*8000*/  FADD.FTZ R0, R0, R3 ;  /* 0x0000000300007221 */ /* 0x000fce0000010000 */
.L_x_86:
[----:B------:R-:W-:Y:S05]  /*8010*/  BSYNC.RECONVERGENT B0 ;  /* 0x0000000000007941 */ /* 0x000fea0003800200 */
.L_x_76:
[----:B------:R-:W-:-:S04]  /*8020*/  HFMA2 R9, -RZ, RZ, 0, 0 ;  /* 0x00000000ff097431 */ /* 0x000fc800000001ff */
[----:B0-----:R-:W-:Y:S05]  /*8030*/  RET.REL.NODEC R8 `(YnGovaluate3X1) ;  /* 0xffffff7c08f07950 */ /* 0x001fea0003c3ffff */
.L_x_87:
[----:B------:R-:W-:-:S00]  /*8040*/  BRA `(.L_x_87) ;  /* 0xfffffffc00fc7947 */ /* 0x000fc0000383ffff */
[----:B------:R-:W-:-:S00]  /*8050*/  NOP ;  /* 0x0000000000007918 */ /* 0x000fc00000000000 */
        /* <DEDUP_REMOVED lines=10> */
.L_x_88:


//--------------------- .nv.global.init           --------------------------
	.section	.nv.global.init,"aw",@progbits
	.align	4
.nv.global.init:
	.type		__cudart_i2opi_f,@object
	.size		__cudart_i2opi_f,(.L_0 - __cudart_i2opi_f)
__cudart_i2opi_f:
        /*0000*/ 	.byte	0x41, 0x90, 0x43, 0x3c, 0x99, 0x95, 0x62, 0xdb, 0xc0, 0xdd, 0x34, 0xf5, 0xd1, 0x57, 0x27, 0xfc
        /*0010*/ 	.byte	0x29, 0x15, 0x44, 0x4e, 0x6e, 0x83, 0xf9, 0xa2
.L_0:


//--------------------- .nv.shared.reserved.0     --------------------------
	.section	.nv.shared.reserved.0,"aw",@nobits
	.weak		__nv_reservedSMEM_offset_0_alias
	.size		__nv_reservedSMEM_offset_0_alias, 0, 64
	.other		__nv_reservedSMEM_offset_0_alias,@"STO_CUDA_RESERVED_SHARED STV_DEFAULT"
__nv_reservedSMEM_offset_0_alias:
	.zero		0
	.zero		64


//--------------------- .nv.constant0.YnGovaluate3X1 --------------------------
	.section	.nv.constant0.YnGovaluate3X1,"a",@progbits
	.sectionflags	@""
	.align	4
.nv.constant0.YnGovaluate3X1:
	.zero		920


//--------------------- SYMBOLS --------------------------

	.type		.nv.reservedSmem.offset0,@object
	.size		.nv.reservedSmem.offset0,0x4
